	.headerflags	@"EF_CUDA_TEXMODE_UNIFIED EF_CUDA_64BIT_ADDRESS EF_CUDA_ACCELERATORS EF_CUDA_SM90 EF_CUDA_VIRTUAL_SM(EF_CUDA_SM90)"
	.elftype	@"ET_EXEC"


//--------------------- .nv.info                  --------------------------
	.section	.nv.info,"",@"SHT_CUDA_INFO"
	.align	4


	//----- nvinfo : EIATTR_REGCOUNT
	.align		4
        /*0000*/ 	.byte	0x04, 0x2f
        /*0002*/ 	.short	(.L_1 - .L_0)
	.align		4
.L_0:
        /*0004*/ 	.word	index@(triton_poi_fused__unsafe_index_add_mul_sigmoid_sub_7)
        /*0008*/ 	.word	0x000000ff


	//----- nvinfo : EIATTR_MIN_STACK_SIZE
	.align		4
.L_1:
        /*000c*/ 	.byte	0x04, 0x12
        /*000e*/ 	.short	(.L_3 - .L_2)
	.align		4
.L_2:
        /*0010*/ 	.word	index@(triton_poi_fused__unsafe_index_add_mul_sigmoid_sub_7)
        /*0014*/ 	.word	0x00000000


	//----- nvinfo : EIATTR_FRAME_SIZE
	.align		4
.L_3:
        /*0018*/ 	.byte	0x04, 0x11
        /*001a*/ 	.short	(.L_5 - .L_4)
	.align		4
.L_4:
        /*001c*/ 	.word	index@(triton_poi_fused__unsafe_index_add_mul_sigmoid_sub_7)
        /*0020*/ 	.word	0x00000000


	//----- nvinfo : EIATTR_MIN_STACK_SIZE
	.align		4
.L_5:
        /*0024*/ 	.byte	0x04, 0x12
        /*0026*/ 	.short	(.L_7 - .L_6)
	.align		4
.L_6:
        /*0028*/ 	.word	index@(triton_poi_fused__unsafe_index_add_mul_sigmoid_sub_7)
        /*002c*/ 	.word	0x00000000
.L_7:


//--------------------- .nv.info.triton_poi_fused__unsafe_index_add_mul_sigmoid_sub_7 --------------------------
	.section	.nv.info.triton_poi_fused__unsafe_index_add_mul_sigmoid_sub_7,"",@"SHT_CUDA_INFO"
	.sectionflags	@""
	.align	4


	//----- nvinfo : EIATTR_CUDA_API_VERSION
	.align		4
        /*0000*/ 	.byte	0x04, 0x37
        /*0002*/ 	.short	(.L_9 - .L_8)
.L_8:
        /*0004*/ 	.word	0x0000007c


	//----- nvinfo : EIATTR_KPARAM_INFO
	.align		4
.L_9:
        /*0008*/ 	.byte	0x04, 0x17
        /*000a*/ 	.short	(.L_11 - .L_10)
.L_10:
        /*000c*/ 	.word	0x00000000
        /*0010*/ 	.short	0x000d
        /*0012*/ 	.short	0x0064
        /*0014*/ 	.byte	0x00, 0xf0, 0x11, 0x00


	//----- nvinfo : EIATTR_KPARAM_INFO
	.align		4
.L_11:
        /*0018*/ 	.byte	0x04, 0x17
        /*001a*/ 	.short	(.L_13 - .L_12)
.L_12:
        /*001c*/ 	.word	0x00000000
        /*0020*/ 	.short	0x000c
        /*0022*/ 	.short	0x0060
        /*0024*/ 	.byte	0x00, 0xf0, 0x11, 0x00


	//----- nvinfo : EIATTR_KPARAM_INFO
	.align		4
.L_13:
        /*0028*/ 	.byte	0x04, 0x17
        /*002a*/ 	.short	(.L_15 - .L_14)
.L_14:
        /*002c*/ 	.word	0x00000000
        /*0030*/ 	.short	0x000b
        /*0032*/ 	.short	0x0058
        /*0034*/ 	.byte	0x00, 0xf4, 0x21, 0x00


	//----- nvinfo : EIATTR_KPARAM_INFO
	.align		4
.L_15:
        /*0038*/ 	.byte	0x04, 0x17
        /*003a*/ 	.short	(.L_17 - .L_16)
.L_16:
        /*003c*/ 	.word	0x00000000
        /*0040*/ 	.short	0x000a
        /*0042*/ 	.short	0x0050
        /*0044*/ 	.byte	0x00, 0xf4, 0x21, 0x00


	//----- nvinfo : EIATTR_KPARAM_INFO
	.align		4
.L_17:
        /*0048*/ 	.byte	0x04, 0x17
        /*004a*/ 	.short	(.L_19 - .L_18)
.L_18:
        /*004c*/ 	.word	0x00000000
        /*0050*/ 	.short	0x0009
        /*0052*/ 	.short	0x0048
        /*0054*/ 	.byte	0x00, 0xf4, 0x21, 0x00


	//----- nvinfo : EIATTR_KPARAM_INFO
	.align		4
.L_19:
        /*0058*/ 	.byte	0x04, 0x17
        /*005a*/ 	.short	(.L_21 - .L_20)
.L_20:
        /*005c*/ 	.word	0x00000000
        /*0060*/ 	.short	0x0008
        /*0062*/ 	.short	0x0040
        /*0064*/ 	.byte	0x00, 0xf4, 0x21, 0x00


	//----- nvinfo : EIATTR_KPARAM_INFO
	.align		4
.L_21:
        /*0068*/ 	.byte	0x04, 0x17
        /*006a*/ 	.short	(.L_23 - .L_22)
.L_22:
        /*006c*/ 	.word	0x00000000
        /*0070*/ 	.short	0x0007
        /*0072*/ 	.short	0x0038
        /*0074*/ 	.byte	0x00, 0xf4, 0x21, 0x00


	//----- nvinfo : EIATTR_KPARAM_INFO
	.align		4
.L_23:
        /*0078*/ 	.byte	0x04, 0x17
        /*007a*/ 	.short	(.L_25 - .L_24)
.L_24:
        /*007c*/ 	.word	0x00000000
        /*0080*/ 	.short	0x0006
        /*0082*/ 	.short	0x0030
        /*0084*/ 	.byte	0x00, 0xf4, 0x21, 0x00


	//----- nvinfo : EIATTR_KPARAM_INFO
	.align		4
.L_25:
        /*0088*/ 	.byte	0x04, 0x17
        /*008a*/ 	.short	(.L_27 - .L_26)
.L_26:
        /*008c*/ 	.word	0x00000000
        /*0090*/ 	.short	0x0005
        /*0092*/ 	.short	0x0028
        /*0094*/ 	.byte	0x00, 0xf4, 0x21, 0x00


	//----- nvinfo : EIATTR_KPARAM_INFO
	.align		4
.L_27:
        /*0098*/ 	.byte	0x04, 0x17
        /*009a*/ 	.short	(.L_29 - .L_28)
.L_28:
        /*009c*/ 	.word	0x00000000
        /*00a0*/ 	.short	0x0004
        /*00a2*/ 	.short	0x0020
        /*00a4*/ 	.byte	0x00, 0xf4, 0x21, 0x00


	//----- nvinfo : EIATTR_KPARAM_INFO
	.align		4
.L_29:
        /*00a8*/ 	.byte	0x04, 0x17
        /*00aa*/ 	.short	(.L_31 - .L_30)
.L_30:
        /*00ac*/ 	.word	0x00000000
        /*00b0*/ 	.short	0x0003
        /*00b2*/ 	.short	0x0018
        /*00b4*/ 	.byte	0x00, 0xf4, 0x21, 0x00


	//----- nvinfo : EIATTR_KPARAM_INFO
	.align		4
.L_31:
        /*00b8*/ 	.byte	0x04, 0x17
        /*00ba*/ 	.short	(.L_33 - .L_32)
.L_32:
        /*00bc*/ 	.word	0x00000000
        /*00c0*/ 	.short	0x0002
        /*00c2*/ 	.short	0x0010
        /*00c4*/ 	.byte	0x00, 0xf4, 0x21, 0x00


	//----- nvinfo : EIATTR_KPARAM_INFO
	.align		4
.L_33:
        /*00c8*/ 	.byte	0x04, 0x17
        /*00ca*/ 	.short	(.L_35 - .L_34)
.L_34:
        /*00cc*/ 	.word	0x00000000
        /*00d0*/ 	.short	0x0001
        /*00d2*/ 	.short	0x0008
        /*00d4*/ 	.byte	0x00, 0xf4, 0x21, 0x00


	//----- nvinfo : EIATTR_KPARAM_INFO
	.align		4
.L_35:
        /*00d8*/ 	.byte	0x04, 0x17
        /*00da*/ 	.short	(.L_37 - .L_36)
.L_36:
        /*00dc*/ 	.word	0x00000000
        /*00e0*/ 	.short	0x0000
        /*00e2*/ 	.short	0x0000
        /*00e4*/ 	.byte	0x00, 0xf4, 0x21, 0x00


	//----- nvinfo : EIATTR_SPARSE_MMA_MASK
	.align		4
.L_37:
        /*00e8*/ 	.byte	0x03, 0x50
        /*00ea*/ 	.short	0x0000


	//----- nvinfo : EIATTR_MAXREG_COUNT
	.align		4
        /*00ec*/ 	.byte	0x03, 0x1b
        /*00ee*/ 	.short	0x00ff


	//----- nvinfo : EIATTR_EXIT_INSTR_OFFSETS
	.align		4
        /*00f0*/ 	.byte	0x04, 0x1c
        /*00f2*/ 	.short	(.L_39 - .L_38)


	//   ....[0]....
.L_38:
        /*00f4*/ 	.word	0x0000b780


	//   ....[1]....
        /*00f8*/ 	.word	0x0000b7f0


	//----- nvinfo : EIATTR_REQNTID
	.align		4
.L_39:
        /*00fc*/ 	.byte	0x04, 0x10
        /*00fe*/ 	.short	(.L_41 - .L_40)
.L_40:
        /*0100*/ 	.word	0x00000100
        /*0104*/ 	.word	0x00000001
        /*0108*/ 	.word	0x00000001


	//----- nvinfo : EIATTR_CBANK_PARAM_SIZE
	.align		4
.L_41:
        /*010c*/ 	.byte	0x03, 0x19
        /*010e*/ 	.short	0x0068


	//----- nvinfo : EIATTR_PARAM_CBANK
	.align		4
        /*0110*/ 	.byte	0x04, 0x0a
        /*0112*/ 	.short	(.L_43 - .L_42)
	.align		4
.L_42:
        /*0114*/ 	.word	index@(.nv.constant0.triton_poi_fused__unsafe_index_add_mul_sigmoid_sub_7)
        /*0118*/ 	.short	0x0210
        /*011a*/ 	.short	0x0068


	//----- nvinfo : EIATTR_SW_WAR
	.align		4
.L_43:
        /*011c*/ 	.byte	0x04, 0x36
        /*011e*/ 	.short	(.L_45 - .L_44)
.L_44:
        /*0120*/ 	.word	0x00000008
.L_45:


//--------------------- .nv.callgraph             --------------------------
	.section	.nv.callgraph,"",@"SHT_CUDA_CALLGRAPH"
	.align	4
	.sectionentsize	8
	.align		4
        /*0000*/ 	.word	0x00000000
	.align		4
        /*0004*/ 	.word	0xffffffff
	.align		4
        /*0008*/ 	.word	0x00000000
	.align		4
        /*000c*/ 	.word	0xfffffffe
	.align		4
        /*0010*/ 	.word	0x00000000
	.align		4
        /*0014*/ 	.word	0xfffffffd
	.align		4
        /*0018*/ 	.word	0x00000000
	.align		4
        /*001c*/ 	.word	0xfffffffc


//--------------------- .text.triton_poi_fused__unsafe_index_add_mul_sigmoid_sub_7 --------------------------
	.section	.text.triton_poi_fused__unsafe_index_add_mul_sigmoid_sub_7,"ax",@progbits
	.sectionflags	@"SHF_BARRIERS=1"
	.align	128
        .global         triton_poi_fused__unsafe_index_add_mul_sigmoid_sub_7
        .type           triton_poi_fused__unsafe_index_add_mul_sigmoid_sub_7,@function
        .size           triton_poi_fused__unsafe_index_add_mul_sigmoid_sub_7,(.L_x_1 - triton_poi_fused__unsafe_index_add_mul_sigmoid_sub_7)
        .other          triton_poi_fused__unsafe_index_add_mul_sigmoid_sub_7,@"STO_CUDA_ENTRY STV_DEFAULT"
triton_poi_fused__unsafe_index_add_mul_sigmoid_sub_7:
.text.triton_poi_fused__unsafe_index_add_mul_sigmoid_sub_7:
[----:B------:R-:W0:Y:S01]  /*0000*/  LDC R1, c[0x0][0x28] ;  /* 0x00000a00ff017b82 */ /* 0x000e220000000800 */
[----:B------:R-:W1:Y:S07]  /*0010*/  S2R R11, SR_TID.X ;  /* 0x00000000000b7919 */ /* 0x000e6e0000002100 */
[----:B------:R-:W2:Y:S01]  /*0020*/  LDC.64 R2, c[0x0][0x210] ;  /* 0x00008400ff027b82 */ /* 0x000ea20000000a00 */
[----:B------:R-:W-:Y:S01]  /*0030*/  ULDC.64 UR6, c[0x0][0x208] ;  /* 0x0000820000067ab9 */ /* 0x000fe20000000a00 */
[----:B------:R-:W-:Y:S01]  /*0040*/  CS2R R14, SRZ ;  /* 0x00000000000e7805 */ /* 0x000fe2000001ff00 */
[----:B------:R-:W1:Y:S05]  /*0050*/  S2R R4, SR_CTAID.X ;  /* 0x0000000000047919 */ /* 0x000e6a0000002500 */
[----:B------:R-:W3:Y:S01]  /*0060*/  LDC.64 R6, c[0x0][0x218] ;  /* 0x00008600ff067b82 */ /* 0x000ee20000000a00 */
[----:B------:R-:W4:Y:S07]  /*0070*/  S2R R209, SR_CTAID.Y ;  /* 0x0000000000d17919 */ /* 0x000f2e0000002600 */
[----:B------:R-:W5:Y:S08]  /*0080*/  LDC.64 R16, c[0x0][0x228] ;  /* 0x00008a00ff107b82 */ /* 0x000f700000000a00 */
[----:B------:R-:W2:Y:S01]  /*0090*/  S2UR UR5, SR_CgaCtaId ;  /* 0x00000000000579c3 */ /* 0x000ea20000008800 */
[----:B------:R-:W-:Y:S01]  /*00a0*/  UMOV UR4, 0x400 ;  /* 0x0000040000047882 */ /* 0x000fe20000000000 */
[----:B------:R-:W-:-:S06]  /*00b0*/  ULDC.64 UR8, c[0x0][0x220] ;  /* 0x0000880000087ab9 */ /* 0x000fcc0000000a00 */
[----:B------:R-:W4:Y:S01]  /*00c0*/  LDC.64 R18, c[0x0][0x238] ;  /* 0x00008e00ff127b82 */ /* 0x000f220000000a00 */
[----:B------:R-:W-:Y:S02]  /*00d0*/  CS2R R188, SRZ ;  /* 0x0000000000bc7805 */ /* 0x000fe4000001ff00 */
[----:B------:R-:W-:Y:S02]  /*00e0*/  CS2R R190, SRZ ;  /* 0x0000000000be7805 */ /* 0x000fe4000001ff00 */
[----:B-1----:R-:W-:Y:S02]  /*00f0*/  PRMT R0, R11, 0x6540, R4 ;  /* 0x000065400b007816 */ /* 0x002fe40000000004 */
[----:B------:R-:W-:Y:S02]  /*0100*/  CS2R R168, SRZ ;  /* 0x0000000000a87805 */ /* 0x000fe4000001ff00 */
[----:B------:R-:W-:Y:S02]  /*0110*/  CS2R R170, SRZ ;  /* 0x0000000000aa7805 */ /* 0x000fe4000001ff00 */
[----:B------:R-:W-:-:S02]  /*0120*/  CS2R R160, SRZ ;  /* 0x0000000000a07805 */ /* 0x000fc4000001ff00 */
[----:B------:R-:W-:Y:S02]  /*0130*/  SHF.R.S32.HI R5, RZ, 0x1f, R0 ;  /* 0x0000001fff057819 */ /* 0x000fe40000011400 */
[----:B------:R-:W-:Y:S02]  /*0140*/  CS2R R162, SRZ ;  /* 0x0000000000a27805 */ /* 0x000fe4000001ff00 */
[----:B------:R-:W-:Y:S02]  /*0150*/  ISETP.GE.AND P2, PT, R0, 0x100, PT ;  /* 0x000001000000780c */ /* 0x000fe40003f46270 */
[----:B------:R-:W-:Y:S02]  /*0160*/  CS2R R180, SRZ ;  /* 0x0000000000b47805 */ /* 0x000fe4000001ff00 */
[----:B------:R-:W-:Y:S02]  /*0170*/  LEA.HI R5, R5, R0, RZ, 0x4 ;  /* 0x0000000005057211 */ /* 0x000fe400078f20ff */
[----:B------:R-:W-:-:S02]  /*0180*/  CS2R R182, SRZ ;  /* 0x0000000000b67805 */ /* 0x000fc4000001ff00 */
[----:B------:R-:W-:Y:S02]  /*0190*/  CS2R R192, SRZ ;  /* 0x0000000000c07805 */ /* 0x000fe4000001ff00 */
[----:B------:R-:W-:Y:S02]  /*01a0*/  CS2R R194, SRZ ;  /* 0x0000000000c27805 */ /* 0x000fe4000001ff00 */
[----:B------:R-:W-:Y:S02]  /*01b0*/  LOP3.LUT R13, R5, 0xfffffff0, RZ, 0xc0, !PT ;  /* 0xfffffff0050d7812 */ /* 0x000fe400078ec0ff */
[----:B------:R-:W-:Y:S02]  /*01c0*/  CS2R R164, SRZ ;  /* 0x0000000000a47805 */ /* 0x000fe4000001ff00 */
[----:B------:R-:W-:Y:S02]  /*01d0*/  SHF.R.S32.HI R9, RZ, 0x4, R5 ;  /* 0x00000004ff097819 */ /* 0x000fe40000011405 */
[----:B------:R-:W-:Y:S01]  /*01e0*/  CS2R R166, SRZ ;  /* 0x0000000000a67805 */ /* 0x000fe2000001ff00 */
[----:B------:R-:W-:Y:S01]  /*01f0*/  ULDC.64 UR10, c[0x0][0x250] ;  /* 0x00009400000a7ab9 */ /* 0x000fe20000000a00 */
[----:B------:R-:W-:Y:S01]  /*0200*/  IMAD.IADD R5, R0, 0x1, -R13 ;  /* 0x0000000100057824 */ /* 0x000fe200078e0a0d */
[----:B------:R-:W-:Y:S01]  /*0210*/  CS2R R12, SRZ ;  /* 0x00000000000c7805 */ /* 0x000fe2000001ff00 */
[----:B--2---:R-:W-:-:S04]  /*0220*/  IMAD.WIDE R2, R9, 0x8, R2 ;  /* 0x0000000809027825 */ /* 0x004fc800078e0202 */
[----:B---3--:R-:W-:Y:S01]  /*0230*/  IMAD.WIDE R6, R5, 0x8, R6 ;  /* 0x0000000805067825 */ /* 0x008fe200078e0206 */
[----:B------:R1:W2:Y:S04]  /*0240*/  @!P2 LDG.E.EL.64 R12, desc[UR6][R2.64] ;  /* 0x00000006020ca981 */ /* 0x0002a8000c2e1b00 */
[----:B------:R3:W2:Y:S01]  /*0250*/  @!P2 LDG.E.EL.64 R14, desc[UR6][R6.64] ;  /* 0x00000006060ea981 */ /* 0x0006a2000c2e1b00 */
[----:B----4-:R-:W-:Y:S01]  /*0260*/  SHF.R.S32.HI R27, RZ, 0x1b, R209 ;  /* 0x0000001bff1b7819 */ /* 0x010fe200000114d1 */
[----:B------:R-:W-:Y:S01]  /*0270*/  IMAD.SHL.U32 R209, R209, 0x10, RZ ;  /* 0x00000010d1d17824 */ /* 0x000fe200078e00ff */
[----:B0-----:R-:W-:Y:S01]  /*0280*/  UPRMT UR4, UR5, 0x654, UR4 ;  /* 0x0000065405047896 */ /* 0x001fe20008000004 */
[----:B-----5:R-:W-:Y:S01]  /*0290*/  IMAD.WIDE R16, R5, 0x8, R16 ;  /* 0x0000000805107825 */ /* 0x020fe200078e0210 */
[----:B------:R-:W-:-:S02]  /*02a0*/  SGXT R27, R27, 0x1 ;  /* 0x000000011b1b781a */ /* 0x000fc40000000200 */
[----:B-1----:R-:W-:Y:S01]  /*02b0*/  CS2R R2, SRZ ;  /* 0x0000000000027805 */ /* 0x002fe2000001ff00 */
[----:B------:R-:W-:-:S04]  /*02c0*/  IMAD.WIDE R18, R9, 0x8, R18 ;  /* 0x0000000809127825 */ /* 0x000fc800078e0212 */
[----:B------:R-:W-:Y:S01]  /*02d0*/  IMAD.SHL.U32 R0, R11, 0x10, RZ ;  /* 0x000000100b007824 */ /* 0x000fe200078e00ff */
[----:B------:R-:W4:Y:S01]  /*02e0*/  @!P2 LDG.E.EL.64 R2, desc[UR6][R16.64] ;  /* 0x000000061002a981 */ /* 0x000f22000c2e1b00 */
[C---:B------:R-:W-:Y:S01]  /*02f0*/  VIADD R86, R209.reuse, 0x1 ;  /* 0x00000001d1567836 */ /* 0x040fe20000000000 */
[----:B------:R-:W-:Y:S01]  /*0300*/  IADD3 R78, R209, 0x9, RZ ;  /* 0x00000009d14e7810 */ /* 0x000fe20007ffe0ff */
[----:B------:R-:W-:Y:S01]  /*0310*/  VIADD R85, R209, 0x2 ;  /* 0x00000002d1557836 */ /* 0x000fe20000000000 */
[----:B------:R-:W-:Y:S02]  /*0320*/  LOP3.LUT R0, R0, 0xff0, RZ, 0xc0, !PT ;  /* 0x00000ff000007812 */ /* 0x000fe400078ec0ff */
[----:B------:R-:W-:Y:S02]  /*0330*/  LEA.HI R8, R27, R86, RZ, 0x7 ;  /* 0x000000561b087211 */ /* 0x000fe400078f38ff */
[----:B------:R-:W-:Y:S02]  /*0340*/  LEA R205, R0, UR4, 0x1 ;  /* 0x0000000400cd7c11 */ /* 0x000fe4000f8e08ff */
[----:B---3--:R-:W-:Y:S01]  /*0350*/  LOP3.LUT R7, R8, 0xffffff80, RZ, 0xc0, !PT ;  /* 0xffffff8008077812 */ /* 0x008fe200078ec0ff */
[----:B------:R-:W-:Y:S01]  /*0360*/  VIADD R81, R209, 0x5 ;  /* 0x00000005d1517836 */ /* 0x000fe20000000000 */
[----:B------:R-:W-:Y:S01]  /*0370*/  LEA.HI R10, R27, R85, RZ, 0x7 ;  /* 0x000000551b0a7211 */ /* 0x000fe200078f38ff */
[----:B------:R-:W-:Y:S01]  /*0380*/  IMAD R205, R0, 0x8, R205 ;  /* 0x0000000800cd7824 */ /* 0x000fe200078e02cd */
[----:B------:R-:W-:Y:S01]  /*0390*/  IADD3 R83, R209, 0x3, RZ ;  /* 0x00000003d1537810 */ /* 0x000fe20007ffe0ff */
[----:B------:R-:W-:Y:S01]  /*03a0*/  IMAD.IADD R86, R86, 0x1, -R7 ;  /* 0x0000000156567824 */ /* 0x000fe200078e0a07 */
[----:B------:R-:W-:-:S02]  /*03b0*/  CS2R R6, SRZ ;  /* 0x0000000000067805 */ /* 0x000fc4000001ff00 */
[----:B------:R-:W-:Y:S01]  /*03c0*/  LOP3.LUT R0, R10, 0xffffff80, RZ, 0xc0, !PT ;  /* 0xffffff800a007812 */ /* 0x000fe200078ec0ff */
[----:B------:R-:W-:Y:S01]  /*03d0*/  VIADD R59, R209, 0x7 ;  /* 0x00000007d13b7836 */ /* 0x000fe20000000000 */
[----:B------:R-:W-:Y:S01]  /*03e0*/  LEA.HI R29, R27, R81, RZ, 0x7 ;  /* 0x000000511b1d7211 */ /* 0x000fe200078f38ff */
[----:B------:R-:W-:Y:S01]  /*03f0*/  VIADD R77, R209, 0x8 ;  /* 0x00000008d14d7836 */ /* 0x000fe20000000000 */
[----:B------:R-:W-:Y:S01]  /*0400*/  LEA.HI R26, R27, R83, RZ, 0x7 ;  /* 0x000000531b1a7211 */ /* 0x000fe200078f38ff */
[----:B------:R0:W3:Y:S01]  /*0410*/  @!P2 LDG.E.EL.64 R6, desc[UR6][R18.64] ;  /* 0x000000061206a981 */ /* 0x0000e2000c2e1b00 */
[----:B------:R-:W-:Y:S01]  /*0420*/  IMAD.IADD R85, R85, 0x1, -R0 ;  /* 0x0000000155557824 */ /* 0x000fe200078e0a00 */
[----:B------:R-:W-:Y:S02]  /*0430*/  LOP3.LUT R0, R29, 0xffffff80, RZ, 0xc0, !PT ;  /* 0xffffff801d007812 */ /* 0x000fe400078ec0ff */
[----:B------:R-:W-:-:S03]  /*0440*/  LEA.HI R31, R27, R59, RZ, 0x7 ;  /* 0x0000003b1b1f7211 */ /* 0x000fc600078f38ff */
[----:B------:R-:W-:Y:S01]  /*0450*/  IMAD.IADD R81, R81, 0x1, -R0 ;  /* 0x0000000151517824 */ /* 0x000fe200078e0a00 */
[----:B------:R-:W-:Y:S01]  /*0460*/  LOP3.LUT R0, R31, 0xffffff80, RZ, 0xc0, !PT ;  /* 0xffffff801f007812 */ /* 0x000fe200078ec0ff */
[----:B------:R-:W-:Y:S01]  /*0470*/  VIADD R56, R209, 0xd ;  /* 0x0000000dd1387836 */ /* 0x000fe20000000000 */
[----:B0-----:R-:W-:Y:S01]  /*0480*/  LEA.HI R18, R27, R77, RZ, 0x7 ;  /* 0x0000004d1b127211 */ /* 0x001fe200078f38ff */
[----:B------:R-:W-:Y:S01]  /*0490*/  VIADD R79, R209, 0xa ;  /* 0x0000000ad14f7836 */ /* 0x000fe20000000000 */
[----:B------:R-:W-:Y:S01]  /*04a0*/  LEA.HI R19, R27, R78, RZ, 0x7 ;  /* 0x0000004e1b137211 */ /* 0x000fe200078f38ff */
[----:B------:R-:W-:Y:S01]  /*04b0*/  IMAD.IADD R59, R59, 0x1, -R0 ;  /* 0x000000013b3b7824 */ /* 0x000fe200078e0a00 */
[----:B------:R-:W-:Y:S01]  /*04c0*/  LOP3.LUT R0, R18, 0xffffff80, RZ, 0xc0, !PT ;  /* 0xffffff8012007812 */ /* 0x000fe200078ec0ff */
[----:B------:R-:W-:Y:S01]  /*04d0*/  VIADD R80, R209, 0xb ;  /* 0x0000000bd1507836 */ /* 0x000fe20000000000 */
[C---:B------:R-:W-:Y:S02]  /*04e0*/  LEA.HI R35, R27.reuse, R56, RZ, 0x7 ;  /* 0x000000381b237211 */ /* 0x040fe400078f38ff */
[----:B------:R-:W-:-:S02]  /*04f0*/  LEA.HI R32, R27, R79, RZ, 0x7 ;  /* 0x0000004f1b207211 */ /* 0x000fc400078f38ff */
[----:B------:R-:W-:Y:S01]  /*0500*/  LOP3.LUT R21, R19, 0xffffff80, RZ, 0xc0, !PT ;  /* 0xffffff8013157812 */ /* 0x000fe200078ec0ff */
[----:B------:R-:W-:Y:S01]  /*0510*/  IMAD.IADD R77, R77, 0x1, -R0 ;  /* 0x000000014d4d7824 */ /* 0x000fe200078e0a00 */
[----:B------:R-:W-:Y:S01]  /*0520*/  LEA.HI R33, R27, R80, RZ, 0x7 ;  /* 0x000000501b217211 */ /* 0x000fe200078f38ff */
[----:B------:R-:W-:Y:S01]  /*0530*/  VIADD R50, R209, 0xc ;  /* 0x0000000cd1327836 */ /* 0x000fe20000000000 */
[----:B------:R-:W-:Y:S02]  /*0540*/  LOP3.LUT R23, R35, 0xffffff80, RZ, 0xc0, !PT ;  /* 0xffffff8023177812 */ /* 0x000fe400078ec0ff */
[----:B------:R-:W-:Y:S02]  /*0550*/  LOP3.LUT R0, R32, 0xffffff80, RZ, 0xc0, !PT ;  /* 0xffffff8020007812 */ /* 0x000fe400078ec0ff */
[----:B------:R-:W-:Y:S02]  /*0560*/  IADD3 R78, R78, -R21, RZ ;  /* 0x800000154e4e7210 */ /* 0x000fe40007ffe0ff */
[----:B------:R-:W-:-:S02]  /*0570*/  LOP3.LUT R21, R33, 0xffffff80, RZ, 0xc0, !PT ;  /* 0xffffff8021157812 */ /* 0x000fc400078ec0ff */
[----:B------:R-:W-:Y:S01]  /*0580*/  IADD3 R56, R56, -R23, RZ ;  /* 0x8000001738387210 */ /* 0x000fe20007ffe0ff */
[----:B------:R-:W-:Y:S01]  /*0590*/  IMAD.IADD R79, R79, 0x1, -R0 ;  /* 0x000000014f4f7824 */ /* 0x000fe200078e0a00 */
[C---:B------:R-:W-:Y:S01]  /*05a0*/  LEA.HI R34, R27.reuse, R50, RZ, 0x7 ;  /* 0x000000321b227211 */ /* 0x040fe200078f38ff */
[----:B------:R-:W-:Y:S01]  /*05b0*/  IMAD.IADD R80, R80, 0x1, -R21 ;  /* 0x0000000150507824 */ /* 0x000fe200078e0a15 */
[----:B------:R-:W-:Y:S02]  /*05c0*/  LEA.HI R0, R27, R209, RZ, 0x7 ;  /* 0x000000d11b007211 */ /* 0x000fe400078f38ff */
[----:B------:R-:W-:Y:S02]  /*05d0*/  LOP3.LUT R21, R34, 0xffffff80, RZ, 0xc0, !PT ;  /* 0xffffff8022157812 */ /* 0x000fe400078ec0ff */
[----:B------:R-:W-:Y:S01]  /*05e0*/  LOP3.LUT R20, R26, 0xffffff80, RZ, 0xc0, !PT ;  /* 0xffffff801a147812 */ /* 0x000fe200078ec0ff */
[----:B------:R-:W-:Y:S02]  /*05f0*/  IMAD.SHL.U32 R198, R0, 0x10, RZ ;  /* 0x0000001000c67824 */ /* 0x000fe400078e00ff */
[----:B------:R-:W-:Y:S01]  /*0600*/  IMAD.IADD R50, R50, 0x1, -R21 ;  /* 0x0000000132327824 */ /* 0x000fe200078e0a15 */
[----:B------:R-:W-:-:S02]  /*0610*/  IADD3 R83, R83, -R20, RZ ;  /* 0x8000001453537210 */ /* 0x000fc40007ffe0ff */
[----:B------:R-:W-:Y:S02]  /*0620*/  LOP3.LUT R198, R198, 0xfffff800, RZ, 0xc0, !PT ;  /* 0xfffff800c6c67812 */ /* 0x000fe400078ec0ff */
[----:B------:R-:W-:Y:S01]  /*0630*/  LOP3.LUT R20, R0, 0xffffff80, RZ, 0xc0, !PT ;  /* 0xffffff8000147812 */ /* 0x000fe200078ec0ff */
[----:B------:R-:W-:Y:S01]  /*0640*/  IMAD.SHL.U32 R196, R8, 0x10, RZ ;  /* 0x0000001008c47824 */ /* 0x000fe200078e00ff */
[----:B------:R-:W-:Y:S02]  /*0650*/  SHF.R.S32.HI R108, RZ, 0x1f, R198 ;  /* 0x0000001fff6c7819 */ /* 0x000fe400000114c6 */
[----:B------:R-:W-:Y:S01]  /*0660*/  IADD3 R20, R209, -R20, RZ ;  /* 0x80000014d1147210 */ /* 0x000fe20007ffe0ff */
[----:B------:R-:W-:Y:S01]  /*0670*/  VIADD R82, R209, 0x4 ;  /* 0x00000004d1527836 */ /* 0x000fe20000000000 */
[----:B------:R-:W-:Y:S02]  /*0680*/  LOP3.LUT R196, R196, 0xfffff800, RZ, 0xc0, !PT ;  /* 0xfffff800c4c47812 */ /* 0x000fe400078ec0ff */
[----:B------:R-:W-:-:S02]  /*0690*/  SHF.R.S32.HI R115, RZ, 0x1f, R20 ;  /* 0x0000001fff737819 */ /* 0x000fc40000011414 */
[----:B------:R-:W-:Y:S02]  /*06a0*/  SHF.R.S32.HI R95, RZ, 0x1f, R86 ;  /* 0x0000001fff5f7819 */ /* 0x000fe40000011456 */
[----:B------:R-:W-:Y:S01]  /*06b0*/  SHF.R.S32.HI R92, RZ, 0x1f, R196 ;  /* 0x0000001fff5c7819 */ /* 0x000fe200000114c4 */
[----:B------:R-:W-:Y:S01]  /*06c0*/  VIADD R48, R209, 0x6 ;  /* 0x00000006d1307836 */ /* 0x000fe20000000000 */
[----:B------:R-:W-:-:S04]  /*06d0*/  LEA.HI R28, R27, R82, RZ, 0x7 ;  /* 0x000000521b1c7211 */ /* 0x000fc800078f38ff */
[----:B------:R-:W-:Y:S02]  /*06e0*/  LOP3.LUT R17, R28, 0xffffff80, RZ, 0xc0, !PT ;  /* 0xffffff801c117812 */ /* 0x000fe400078ec0ff */
[----:B------:R-:W-:Y:S01]  /*06f0*/  LEA.HI R30, R27, R48, RZ, 0x7 ;  /* 0x000000301b1e7211 */ /* 0x000fe200078f38ff */
[----:B------:R-:W-:Y:S02]  /*0700*/  IMAD.SHL.U32 R96, R29, 0x10, RZ ;  /* 0x000000101d607824 */ /* 0x000fe400078e00ff */
[----:B------:R-:W-:Y:S01]  /*0710*/  IMAD.IADD R82, R82, 0x1, -R17 ;  /* 0x0000000152527824 */ /* 0x000fe200078e0a11 */
[C---:B------:R-:W-:Y:S01]  /*0720*/  LOP3.LUT R17, R30.reuse, 0xffffff80, RZ, 0xc0, !PT ;  /* 0xffffff801e117812 */ /* 0x040fe200078ec0ff */
[----:B------:R-:W-:Y:S01]  /*0730*/  IMAD.SHL.U32 R44, R30, 0x10, RZ ;  /* 0x000000101e2c7824 */ /* 0x000fe200078e00ff */
[----:B------:R-:W-:Y:S01]  /*0740*/  SHF.L.U32 R98, R28, 0x4, RZ ;  /* 0x000000041c627819 */ /* 0x000fe200000006ff */
[----:B------:R-:W-:Y:S02]  /*0750*/  IMAD.SHL.U32 R110, R26, 0x10, RZ ;  /* 0x000000101a6e7824 */ /* 0x000fe400078e00ff */
[----:B------:R-:W-:Y:S01]  /*0760*/  IMAD.SHL.U32 R156, R10, 0x10, RZ ;  /* 0x000000100a9c7824 */ /* 0x000fe200078e00ff */
[----:B------:R-:W-:Y:S01]  /*0770*/  LOP3.LUT R96, R96, 0xfffff800, RZ, 0xc0, !PT ;  /* 0xfffff80060607812 */ /* 0x000fe200078ec0ff */
[----:B------:R-:W-:Y:S01]  /*0780*/  IMAD.IADD R48, R48, 0x1, -R17 ;  /* 0x0000000130307824 */ /* 0x000fe200078e0a11 */
[----:B------:R-:W-:Y:S01]  /*0790*/  LOP3.LUT R44, R44, 0xfffff800, RZ, 0xc0, !PT ;  /* 0xfffff8002c2c7812 */ /* 0x000fe200078ec0ff */
[C---:B------:R-:W-:Y:S01]  /*07a0*/  VIADD R58, R209.reuse, 0xe ;  /* 0x0000000ed13a7836 */ /* 0x040fe20000000000 */
[----:B------:R-:W0:Y:S01]  /*07b0*/  LDC.64 R16, c[0x0][0x230] ;  /* 0x00008c00ff107b82 */ /* 0x000e220000000a00 */
[----:B------:R-:W-:Y:S01]  /*07c0*/  VIADD R84, R209, 0xf ;  /* 0x0000000fd1547836 */ /* 0x000fe20000000000 */
[----:B------:R-:W-:-:S02]  /*07d0*/  LOP3.LUT R98, R98, 0xfffff800, RZ, 0xc0, !PT ;  /* 0xfffff80062627812 */ /* 0x000fc400078ec0ff */
[----:B------:R-:W-:Y:S02]  /*07e0*/  LOP3.LUT R110, R110, 0xfffff800, RZ, 0xc0, !PT ;  /* 0xfffff8006e6e7812 */ /* 0x000fe400078ec0ff */
[----:B------:R-:W-:Y:S02]  /*07f0*/  LOP3.LUT R156, R156, 0xfffff800, RZ, 0xc0, !PT ;  /* 0xfffff8009c9c7812 */ /* 0x000fe400078ec0ff */
[----:B------:R-:W-:Y:S02]  /*0800*/  LEA.HI R24, R27, R84, RZ, 0x7 ;  /* 0x000000541b187211 */ /* 0x000fe400078f38ff */
[----:B------:R-:W-:Y:S02]  /*0810*/  SHF.R.S32.HI R230, RZ, 0x1f, R96 ;  /* 0x0000001fffe67819 */ /* 0x000fe40000011460 */
[----:B------:R-:W-:Y:S02]  /*0820*/  SHF.R.S32.HI R228, RZ, 0x1f, R44 ;  /* 0x0000001fffe47819 */ /* 0x000fe4000001142c */
[----:B------:R-:W-:-:S02]  /*0830*/  SHF.R.S32.HI R232, RZ, 0x1f, R98 ;  /* 0x0000001fffe87819 */ /* 0x000fc40000011462 */
[----:B------:R-:W-:Y:S02]  /*0840*/  SHF.R.S32.HI R234, RZ, 0x1f, R110 ;  /* 0x0000001fffea7819 */ /* 0x000fe4000001146e */
[----:B------:R-:W-:Y:S02]  /*0850*/  SHF.R.S32.HI R236, RZ, 0x1f, R156 ;  /* 0x0000001fffec7819 */ /* 0x000fe4000001149c */
[----:B------:R-:W-:Y:S02]  /*0860*/  SHF.R.S32.HI R111, RZ, 0x1f, R82 ;  /* 0x0000001fff6f7819 */ /* 0x000fe40000011452 */
[----:B------:R-:W-:Y:S01]  /*0870*/  SHF.R.S32.HI R97, RZ, 0x1f, R81 ;  /* 0x0000001fff617819 */ /* 0x000fe20000011451 */
[----:B------:R-:W-:Y:S01]  /*0880*/  IMAD.SHL.U32 R30, R31, 0x10, RZ ;  /* 0x000000101f1e7824 */ /* 0x000fe200078e00ff */
[----:B------:R-:W-:Y:S02]  /*0890*/  SHF.R.S32.HI R133, RZ, 0x1f, R83 ;  /* 0x0000001fff857819 */ /* 0x000fe40000011453 */
[----:B------:R-:W-:-:S02]  /*08a0*/  SHF.R.S32.HI R89, RZ, 0x1f, R48 ;  /* 0x0000001fff597819 */ /* 0x000fc40000011430 */
[----:B------:R-:W-:Y:S02]  /*08b0*/  SHF.R.S32.HI R145, RZ, 0x1f, R85 ;  /* 0x0000001fff917819 */ /* 0x000fe40000011455 */
[----:B------:R-:W-:Y:S02]  /*08c0*/  LOP3.LUT R30, R30, 0xfffff800, RZ, 0xc0, !PT ;  /* 0xfffff8001e1e7812 */ /* 0x000fe400078ec0ff */
[----:B------:R-:W-:Y:S02]  /*08d0*/  SHF.R.S32.HI R88, RZ, 0x1f, R59 ;  /* 0x0000001fff587819 */ /* 0x000fe4000001143b */
[----:B------:R-:W-:Y:S01]  /*08e0*/  SHF.R.S32.HI R226, RZ, 0x1f, R30 ;  /* 0x0000001fffe27819 */ /* 0x000fe2000001141e */
[----:B0-----:R-:W-:-:S04]  /*08f0*/  IMAD.WIDE R16, R5, 0x4, R16 ;  /* 0x0000000405107825 */ /* 0x001fc800078e0210 */
[----:B------:R-:W-:-:S06]  /*0900*/  IMAD.MOV.U32 R5, RZ, RZ, RZ ;  /* 0x000000ffff057224 */ /* 0x000fcc00078e00ff */
[----:B------:R0:W5:Y:S01]  /*0910*/  @!P2 LDG.E.EL R5, desc[UR6][R16.64] ;  /* 0x000000061005a981 */ /* 0x000162000c2e1900 */
[----:B------:R-:W-:Y:S01]  /*0920*/  IMAD.SHL.U32 R220, R32, 0x10, RZ ;  /* 0x0000001020dc7824 */ /* 0x000fe200078e00ff */
[----:B------:R-:W-:Y:S01]  /*0930*/  SHF.L.U32 R152, R34, 0x4, RZ ;  /* 0x0000000422987819 */ /* 0x000fe200000006ff */
[----:B------:R-:W-:Y:S02]  /*0940*/  IMAD.SHL.U32 R74, R18, 0x10, RZ ;  /* 0x00000010124a7824 */ /* 0x000fe400078e00ff */
[----:B------:R-:W-:Y:S01]  /*0950*/  IMAD.SHL.U32 R154, R33, 0x10, RZ ;  /* 0x00000010219a7824 */ /* 0x000fe200078e00ff */
[----:B------:R-:W-:Y:S02]  /*0960*/  LOP3.LUT R220, R220, 0xfffff800, RZ, 0xc0, !PT ;  /* 0xfffff800dcdc7812 */ /* 0x000fe400078ec0ff */
[----:B------:R-:W-:Y:S02]  /*0970*/  LOP3.LUT R74, R74, 0xfffff800, RZ, 0xc0, !PT ;  /* 0xfffff8004a4a7812 */ /* 0x000fe400078ec0ff */
[----:B------:R-:W-:-:S02]  /*0980*/  LOP3.LUT R152, R152, 0xfffff800, RZ, 0xc0, !PT ;  /* 0xfffff80098987812 */ /* 0x000fc400078ec0ff */
[----:B------:R-:W-:Y:S02]  /*0990*/  LOP3.LUT R154, R154, 0xfffff800, RZ, 0xc0, !PT ;  /* 0xfffff8009a9a7812 */ /* 0x000fe400078ec0ff */
[----:B------:R-:W-:Y:S02]  /*09a0*/  SHF.R.S32.HI R140, RZ, 0x1f, R220 ;  /* 0x0000001fff8c7819 */ /* 0x000fe400000114dc */
[----:B------:R-:W-:Y:S02]  /*09b0*/  SHF.R.S32.HI R224, RZ, 0x1f, R74 ;  /* 0x0000001fffe07819 */ /* 0x000fe4000001144a */
[----:B------:R-:W-:Y:S02]  /*09c0*/  SHF.R.S32.HI R124, RZ, 0x1f, R152 ;  /* 0x0000001fff7c7819 */ /* 0x000fe40000011498 */
[----:B------:R-:W-:Y:S02]  /*09d0*/  SHF.R.S32.HI R126, RZ, 0x1f, R154 ;  /* 0x0000001fff7e7819 */ /* 0x000fe4000001149a */
[----:B------:R-:W-:-:S02]  /*09e0*/  SHF.R.S32.HI R141, RZ, 0x1f, R78 ;  /* 0x0000001fff8d7819 */ /* 0x000fc4000001144e */
[----:B--2---:R-:W-:-:S04]  /*09f0*/  SHF.R.U32.HI R25, RZ, 0x1d, R13 ;  /* 0x0000001dff197819 */ /* 0x004fc8000001160d */
[----:B------:R-:W-:Y:S02]  /*0a00*/  LOP3.LUT R25, R25, 0x4, RZ, 0xc0, !PT ;  /* 0x0000000419197812 */ /* 0x000fe400078ec0ff */
[----:B------:R-:W-:Y:S02]  /*0a10*/  SHF.R.U32.HI R49, RZ, 0x1d, R15 ;  /* 0x0000001dff317819 */ /* 0x000fe4000001160f */
[----:B------:R-:W-:Y:S02]  /*0a20*/  IADD3 R23, P0, R12, R25, RZ ;  /* 0x000000190c177210 */ /* 0x000fe40007f1e0ff */
[----:B------:R-:W-:-:S03]  /*0a30*/  LOP3.LUT R49, R49, 0x4, RZ, 0xc0, !PT ;  /* 0x0000000431317812 */ /* 0x000fc600078ec0ff */
[----:B------:R-:W-:Y:S01]  /*0a40*/  IMAD.X R12, RZ, RZ, R13, P0 ;  /* 0x000000ffff0c7224 */ /* 0x000fe200000e060d */
[----:B------:R-:W-:-:S04]  /*0a50*/  IADD3 R49, P1, R14, R49, RZ ;  /* 0x000000310e317210 */ /* 0x000fc80007f3e0ff */
[C---:B------:R-:W-:Y:S01]  /*0a60*/  SHF.L.U64.HI R21, R23.reuse, 0x9, R12 ;  /* 0x0000000917157819 */ /* 0x040fe2000001020c */
[----:B------:R-:W-:Y:S02]  /*0a70*/  IMAD.X R22, RZ, RZ, R15, P1 ;  /* 0x000000ffff167224 */ /* 0x000fe400008e060f */
[----:B------:R-:W-:-:S03]  /*0a80*/  IMAD.SHL.U32 R23, R23, 0x200, RZ ;  /* 0x0000020017177824 */ /* 0x000fc600078e00ff */
[C---:B------:R-:W-:Y:S01]  /*0a90*/  SHF.L.U64.HI R22, R49.reuse, 0x7, R22 ;  /* 0x0000000731167819 */ /* 0x040fe20000010216 */
[----:B------:R-:W-:Y:S01]  /*0aa0*/  IMAD.SHL.U32 R49, R49, 0x80, RZ ;  /* 0x0000008031317824 */ /* 0x000fe200078e00ff */
[----:B------:R-:W-:-:S04]  /*0ab0*/  IADD3 R186, P1, R198, R23, RZ ;  /* 0x00000017c6ba7210 */ /* 0x000fc80007f3e0ff */
[----:B------:R-:W-:Y:S01]  /*0ac0*/  IADD3 R239, P0, R20, R49, RZ ;  /* 0x0000003114ef7210 */ /* 0x000fe20007f1e0ff */
[----:B------:R-:W-:Y:S01]  /*0ad0*/  IMAD.X R187, R108, 0x1, R21, P1 ;  /* 0x000000016cbb7824 */ /* 0x000fe200008e0615 */
[----:B------:R-:W-:Y:S02]  /*0ae0*/  IADD3 R237, P1, R86, R49, RZ ;  /* 0x0000003156ed7210 */ /* 0x000fe40007f3e0ff */
[----:B------:R-:W-:Y:S01]  /*0af0*/  IADD3 R184, P3, R196, R23, RZ ;  /* 0x00000017c4b87210 */ /* 0x000fe20007f7e0ff */
[--C-:B------:R-:W-:Y:S01]  /*0b00*/  IMAD.X R240, R115, 0x1, R22.reuse, P0 ;  /* 0x0000000173f07824 */ /* 0x100fe200000e0616 */
[----:B------:R-:W-:Y:S01]  /*0b10*/  IADD3 R138, P0, R186, R239, RZ ;  /* 0x000000efba8a7210 */ /* 0x000fe20007f1e0ff */
[----:B------:R-:W-:Y:S01]  /*0b20*/  IMAD.X R238, R95, 0x1, R22, P1 ;  /* 0x000000015fee7824 */ /* 0x000fe200008e0616 */
[----:B------:R-:W-:Y:S02]  /*0b30*/  IADD3.X R185, R92, R21, RZ, P3, !PT ;  /* 0x000000155cb97210 */ /* 0x000fe40001ffe4ff */
[----:B------:R-:W-:Y:S01]  /*0b40*/  IADD3 R136, P1, R184, R237, RZ ;  /* 0x000000edb8887210 */ /* 0x000fe20007f3e0ff */
[----:B------:R-:W-:-:S03]  /*0b50*/  IMAD.X R139, R187, 0x1, R240, P0 ;  /* 0x00000001bb8b7824 */ /* 0x000fc600000e06f0 */
[----:B------:R-:W-:Y:S02]  /*0b60*/  IADD3.X R137, R185, R238, RZ, P1, !PT ;  /* 0x000000eeb9897210 */ /* 0x000fe40000ffe4ff */
[----:B------:R-:W-:Y:S02]  /*0b70*/  SHF.L.U64.HI R139, R138, 0x2, R139 ;  /* 0x000000028a8b7819 */ /* 0x000fe4000001028b */
[C---:B------:R-:W-:Y:S01]  /*0b80*/  SHF.L.U64.HI R137, R136.reuse, 0x2, R137 ;  /* 0x0000000288897819 */ /* 0x040fe20000010289 */
[----:B------:R-:W-:Y:S02]  /*0b90*/  IMAD.SHL.U32 R136, R136, 0x4, RZ ;  /* 0x0000000488887824 */ /* 0x000fe400078e00ff */
[----:B------:R-:W-:-:S03]  /*0ba0*/  IMAD.SHL.U32 R138, R138, 0x4, RZ ;  /* 0x000000048a8a7824 */ /* 0x000fc600078e00ff */
[----:B------:R-:W-:Y:S02]  /*0bb0*/  IADD3 R14, P1, R136, UR8, RZ ;  /* 0x00000008880e7c10 */ /* 0x000fe4000ff3e0ff */
[----:B------:R-:W-:Y:S02]  /*0bc0*/  IADD3 R12, P0, R138, UR8, RZ ;  /* 0x000000088a0c7c10 */ /* 0x000fe4000ff1e0ff */
[----:B------:R-:W-:Y:S02]  /*0bd0*/  LEA.HI R25, R27, R58, RZ, 0x7 ;  /* 0x0000003a1b197211 */ /* 0x000fe400078f38ff */
[----:B------:R-:W-:Y:S02]  /*0be0*/  IADD3 R99, P4, R96, R23, RZ ;  /* 0x0000001760637210 */ /* 0x000fe40007f9e0ff */
[----:B------:R-:W-:Y:S02]  /*0bf0*/  IADD3 R87, P5, R44, R23, RZ ;  /* 0x000000172c577210 */ /* 0x000fe40007fbe0ff */
[----:B------:R-:W-:-:S02]  /*0c00*/  IADD3.X R27, R137, UR9, RZ, P1, !PT ;  /* 0x00000009891b7c10 */ /* 0x000fc40008ffe4ff */
[----:B------:R-:W-:Y:S02]  /*0c10*/  IADD3 R132, P3, R98, R23, RZ ;  /* 0x0000001762847210 */ /* 0x000fe40007f7e0ff */
[----:B------:R-:W-:Y:S02]  /*0c20*/  IADD3.X R37, R139, UR9, RZ, P0, !PT ;  /* 0x000000098b257c10 */ /* 0x000fe400087fe4ff */
[----:B------:R-:W-:Y:S02]  /*0c30*/  IADD3 R135, P1, R110, R23, RZ ;  /* 0x000000176e877210 */ /* 0x000fe40007f3e0ff */
[----:B------:R-:W-:Y:S01]  /*0c40*/  IADD3 R147, P0, R156, R23, RZ ;  /* 0x000000179c937210 */ /* 0x000fe20007f1e0ff */
[--C-:B------:R-:W-:Y:S01]  /*0c50*/  IMAD.X R94, R230, 0x1, R21.reuse, P4 ;  /* 0x00000001e65e7824 */ /* 0x100fe200020e0615 */
[----:B------:R-:W-:Y:S01]  /*0c60*/  IADD3.X R134, R234, R21, RZ, P1, !PT ;  /* 0x00000015ea867210 */ /* 0x000fe20000ffe4ff */
[--C-:B------:R-:W-:Y:S01]  /*0c70*/  IMAD.X R76, R228, 0x1, R21.reuse, P5 ;  /* 0x00000001e44c7824 */ /* 0x100fe200028e0615 */
[----:B------:R-:W-:Y:S01]  /*0c80*/  IADD3 R119, P4, R82, R49, RZ ;  /* 0x0000003152777210 */ /* 0x000fe20007f9e0ff */
[--C-:B------:R-:W-:Y:S01]  /*0c90*/  IMAD.X R93, R232, 0x1, R21.reuse, P3 ;  /* 0x00000001e85d7824 */ /* 0x100fe200018e0615 */
[----:B------:R-:W-:Y:S01]  /*0ca0*/  IADD3 R116, P5, R81, R49, RZ ;  /* 0x0000003151747210 */ /* 0x000fe20007fbe0ff */
[----:B------:R-:W-:Y:S01]  /*0cb0*/  IMAD.X R158, R236, 0x1, R21, P0 ;  /* 0x00000001ec9e7824 */ /* 0x000fe200000e0615 */
[----:B------:R-:W-:-:S02]  /*0cc0*/  IADD3 R148, P1, R83, R49, RZ ;  /* 0x0000003153947210 */ /* 0x000fc40007f3e0ff */
[----:B------:R-:W-:Y:S02]  /*0cd0*/  IADD3 R106, P3, R48, R49, RZ ;  /* 0x00000031306a7210 */ /* 0x000fe40007f7e0ff */
[----:B------:R-:W-:Y:S01]  /*0ce0*/  IADD3 R150, P0, R85, R49, RZ ;  /* 0x0000003155967210 */ /* 0x000fe20007f1e0ff */
[--C-:B------:R-:W-:Y:S01]  /*0cf0*/  IMAD.X R118, R111, 0x1, R22.reuse, P4 ;  /* 0x000000016f767824 */ /* 0x100fe200020e0616 */
[----:B------:R-:W-:Y:S01]  /*0d00*/  IADD3 R128, P4, R135, R148, RZ ;  /* 0x0000009487807210 */ /* 0x000fe20007f9e0ff */
[--C-:B------:R-:W-:Y:S01]  /*0d10*/  IMAD.X R117, R97, 0x1, R22.reuse, P5 ;  /* 0x0000000161757824 */ /* 0x100fe200028e0616 */
[----:B------:R-:W-:Y:S01]  /*0d20*/  IADD3 R123, P5, R132, R119, RZ ;  /* 0x00000077847b7210 */ /* 0x000fe20007fbe0ff */
[--C-:B------:R-:W-:Y:S01]  /*0d30*/  IMAD.X R149, R133, 0x1, R22.reuse, P1 ;  /* 0x0000000185957824 */ /* 0x100fe200008e0616 */
[----:B------:R-:W-:Y:S01]  /*0d40*/  IADD3.X R151, R145, R22, RZ, P0, !PT ;  /* 0x0000001691977210 */ /* 0x000fe200007fe4ff */
[----:B------:R-:W-:Y:S01]  /*0d50*/  IMAD.X R107, R89, 0x1, R22, P3 ;  /* 0x00000001596b7824 */ /* 0x000fe200018e0616 */
[----:B------:R-:W-:-:S02]  /*0d60*/  IADD3 R130, P1, R147, R150, RZ ;  /* 0x0000009693827210 */ /* 0x000fc40007f3e0ff */
[----:B------:R-:W-:Y:S02]  /*0d70*/  IADD3 R120, P3, R99, R116, RZ ;  /* 0x0000007463787210 */ /* 0x000fe40007f7e0ff */
[----:B------:R-:W-:Y:S02]  /*0d80*/  LOP3.LUT R13, R25, 0xffffff80, RZ, 0xc0, !PT ;  /* 0xffffff80190d7812 */ /* 0x000fe400078ec0ff */
[----:B------:R-:W-:Y:S01]  /*0d90*/  IADD3 R104, P0, R59, R49, RZ ;  /* 0x000000313b687210 */ /* 0x000fe20007f1e0ff */
[----:B------:R-:W-:Y:S01]  /*0da0*/  IMAD.X R129, R134, 0x1, R149, P4 ;  /* 0x0000000186817824 */ /* 0x000fe200020e0695 */
[----:B------:R-:W-:Y:S01]  /*0db0*/  LOP3.LUT R15, R24, 0xffffff80, RZ, 0xc0, !PT ;  /* 0xffffff80180f7812 */ /* 0x000fe200078ec0ff */
[----:B------:R-:W-:Y:S01]  /*0dc0*/  IMAD.X R122, R93, 0x1, R118, P5 ;  /* 0x000000015d7a7824 */ /* 0x000fe200028e0676 */
[----:B------:R-:W-:Y:S01]  /*0dd0*/  IADD3 R75, P6, R30, R23, RZ ;  /* 0x000000171e4b7210 */ /* 0x000fe20007fde0ff */
[----:B------:R-:W-:Y:S01]  /*0de0*/  IMAD.X R121, R94, 0x1, R117, P3 ;  /* 0x000000015e797824 */ /* 0x000fe200018e0675 */
[----:B------:R-:W-:Y:S01]  /*0df0*/  IADD3.X R131, R158, R151, RZ, P1, !PT ;  /* 0x000000979e837210 */ /* 0x000fe20000ffe4ff */
[----:B------:R-:W-:Y:S01]  /*0e00*/  IMAD.IADD R58, R58, 0x1, -R13 ;  /* 0x000000013a3a7824 */ /* 0x000fe200078e0a0d */
[----:B------:R-:W-:Y:S01]  /*0e10*/  IADD3 R84, R84, -R15, RZ ;  /* 0x8000000f54547210 */ /* 0x000fe20007ffe0ff */
[----:B------:R-:W-:Y:S01]  /*0e20*/  IMAD.X R105, R88, 0x1, R22, P0 ;  /* 0x0000000158697824 */ /* 0x000fe200000e0616 */
[----:B------:R-:W-:Y:S01]  /*0e30*/  IADD3 R102, P1, R87, R106, RZ ;  /* 0x0000006a57667210 */ /* 0x000fe20007f3e0ff */
[----:B------:R-:W-:Y:S01]  /*0e40*/  IMAD.MOV.U32 R13, RZ, RZ, R37 ;  /* 0x000000ffff0d7224 */ /* 0x000fe200078e0025 */
[----:B------:R-:W-:Y:S01]  /*0e50*/  IADD3 R100, P0, R75, R104, RZ ;  /* 0x000000684b647210 */ /* 0x000fe20007f1e0ff */
[----:B------:R-:W-:Y:S01]  /*0e60*/  IMAD.MOV.U32 R15, RZ, RZ, R27 ;  /* 0x000000ffff0f7224 */ /* 0x000fe200078e001b */
[----:B------:R-:W-:Y:S01]  /*0e70*/  SHF.L.U64.HI R131, R130, 0x2, R131 ;  /* 0x0000000282837819 */ /* 0x000fe20000010283 */
[----:B------:R-:W-:Y:S01]  /*0e80*/  IMAD.X R28, R226, 0x1, R21, P6 ;  /* 0x00000001e21c7824 */ /* 0x000fe200030e0615 */
[----:B------:R-:W-:Y:S01]  /*0e90*/  SHF.L.U64.HI R129, R128, 0x2, R129 ;  /* 0x0000000280817819 */ /* 0x000fe20000010281 */
[----:B------:R-:W-:Y:S01]  /*0ea0*/  IMAD.SHL.U32 R130, R130, 0x4, RZ ;  /* 0x0000000482827824 */ /* 0x000fe200078e00ff */
[C---:B------:R-:W-:Y:S01]  /*0eb0*/  SHF.L.U64.HI R122, R123.reuse, 0x2, R122 ;  /* 0x000000027b7a7819 */ /* 0x040fe2000001027a */
[----:B------:R-:W-:Y:S01]  /*0ec0*/  IMAD.SHL.U32 R123, R123, 0x4, RZ ;  /* 0x000000047b7b7824 */ /* 0x000fe200078e00ff */
[----:B------:R-:W-:-:S02]  /*0ed0*/  SHF.L.U32 R128, R128, 0x2, RZ ;  /* 0x0000000280807819 */ /* 0x000fc400000006ff */
[C---:B------:R-:W-:Y:S02]  /*0ee0*/  SHF.L.U64.HI R121, R120.reuse, 0x2, R121 ;  /* 0x0000000278797819 */ /* 0x040fe40000010279 */
[----:B------:R-:W-:Y:S01]  /*0ef0*/  SHF.L.U32 R120, R120, 0x2, RZ ;  /* 0x0000000278787819 */ /* 0x000fe200000006ff */
[----:B------:R1:W-:Y:S01]  /*0f00*/  STS.128 [R205], R12 ;  /* 0x0000000ccd007388 */ /* 0x0003e20000000c00 */
[----:B------:R-:W-:Y:S02]  /*0f10*/  IMAD.X R103, R76, 0x1, R107, P1 ;  /* 0x000000014c677824 */ /* 0x000fe400008e066b */
[----:B------:R-:W-:Y:S01]  /*0f20*/  IMAD.X R101, R28, 0x1, R105, P0 ;  /* 0x000000011c657824 */ /* 0x000fe200000e0669 */
[----:B0-----:R-:W-:Y:S02]  /*0f30*/  IADD3 R16, P3, R123, UR8, RZ ;  /* 0x000000087b107c10 */ /* 0x001fe4000ff7e0ff */
[----:B------:R-:W-:Y:S02]  /*0f40*/  IADD3 R10, P4, R120, UR8, RZ ;  /* 0x00000008780a7c10 */ /* 0x000fe4000ff9e0ff */
[C---:B------:R-:W-:Y:S01]  /*0f50*/  SHF.L.U64.HI R101, R100.reuse, 0x2, R101 ;  /* 0x0000000264657819 */ /* 0x040fe20000010265 */
[----:B------:R-:W-:Y:S01]  /*0f60*/  IMAD.SHL.U32 R100, R100, 0x4, RZ ;  /* 0x0000000464647824 */ /* 0x000fe200078e00ff */
[----:B------:R-:W-:-:S02]  /*0f70*/  IADD3.X R31, R122, UR9, RZ, P3, !PT ;  /* 0x000000097a1f7c10 */ /* 0x000fc40009ffe4ff */
[----:B-1----:R-:W-:Y:S02]  /*0f80*/  IADD3 R12, P0, R130, UR8, RZ ;  /* 0x00000008820c7c10 */ /* 0x002fe4000ff1e0ff */
[----:B------:R-:W-:Y:S02]  /*0f90*/  IADD3 R14, P1, R128, UR8, RZ ;  /* 0x00000008800e7c10 */ /* 0x000fe4000ff3e0ff */
[----:B------:R-:W-:Y:S02]  /*0fa0*/  IADD3.X R13, R131, UR9, RZ, P0, !PT ;  /* 0x00000009830d7c10 */ /* 0x000fe400087fe4ff */
[----:B------:R-:W-:Y:S02]  /*0fb0*/  IADD3.X R15, R129, UR9, RZ, P1, !PT ;  /* 0x00000009810f7c10 */ /* 0x000fe40008ffe4ff */
[----:B------:R-:W-:Y:S02]  /*0fc0*/  IADD3.X R29, R121, UR9, RZ, P4, !PT ;  /* 0x00000009791d7c10 */ /* 0x000fe4000a7fe4ff */
[C---:B------:R-:W-:Y:S01]  /*0fd0*/  SHF.L.U64.HI R103, R102.reuse, 0x2, R103 ;  /* 0x0000000266677819 */ /* 0x040fe20000010267 */
[----:B------:R-:W-:Y:S01]  /*0fe0*/  IMAD.SHL.U32 R102, R102, 0x4, RZ ;  /* 0x0000000466667824 */ /* 0x000fe200078e00ff */
[----:B------:R0:W-:Y:S01]  /*0ff0*/  STS.128 [R205+0x10], R12 ;  /* 0x0000100ccd007388 */ /* 0x0001e20000000c00 */
[----:B------:R-:W-:-:S03]  /*1000*/  IADD3 R0, P0, R100, UR8, RZ ;  /* 0x0000000864007c10 */ /* 0x000fc6000ff1e0ff */
[----:B------:R-:W-:Y:S02]  /*1010*/  IADD3 R8, P5, R102, UR8, RZ ;  /* 0x0000000866087c10 */ /* 0x000fe4000ffbe0ff */
[----:B------:R-:W-:Y:S02]  /*1020*/  IADD3.X R17, R101, UR9, RZ, P0, !PT ;  /* 0x0000000965117c10 */ /* 0x000fe400087fe4ff */
[----:B------:R-:W-:Y:S01]  /*1030*/  IADD3.X R27, R103, UR9, RZ, P5, !PT ;  /* 0x00000009671b7c10 */ /* 0x000fe2000affe4ff */
[----:B0-----:R-:W-:Y:S01]  /*1040*/  IMAD.MOV.U32 R12, RZ, RZ, R16 ;  /* 0x000000ffff0c7224 */ /* 0x001fe200078e0010 */
[----:B------:R-:W-:Y:S01]  /*1050*/  MOV R14, R10 ;  /* 0x0000000a000e7202 */ /* 0x000fe20000000f00 */
[----:B------:R-:W-:Y:S02]  /*1060*/  IMAD.MOV.U32 R13, RZ, RZ, R31 ;  /* 0x000000ffff0d7224 */ /* 0x000fe400078e001f */
[----:B------:R-:W-:-:S05]  /*1070*/  IMAD.MOV.U32 R15, RZ, RZ, R29 ;  /* 0x000000ffff0f7224 */ /* 0x000fca00078e001d */
[----:B------:R0:W-:Y:S01]  /*1080*/  STS.128 [R205+0x20], R12 ;  /* 0x0000200ccd007388 */ /* 0x0001e20000000c00 */
[----:B------:R-:W-:Y:S02]  /*1090*/  IADD3 R67, P3, R220, R23, RZ ;  /* 0x00000017dc437210 */ /* 0x000fe40007f7e0ff */
[----:B------:R-:W-:Y:S01]  /*10a0*/  IADD3 R63, P5, R152, R23, RZ ;  /* 0x00000017983f7210 */ /* 0x000fe20007fbe0ff */
[----:B0-----:R-:W-:Y:S02]  /*10b0*/  IMAD.MOV.U32 R14, RZ, RZ, R0 ;  /* 0x000000ffff0e7224 */ /* 0x001fe400078e0000 */
[----:B------:R-:W-:Y:S01]  /*10c0*/  IMAD.SHL.U32 R0, R19, 0x10, RZ ;  /* 0x0000001013007824 */ /* 0x000fe200078e00ff */
[----:B------:R-:W-:Y:S01]  /*10d0*/  MOV R15, R17 ;  /* 0x00000011000f7202 */ /* 0x000fe20000000f00 */
[----:B------:R-:W-:Y:S02]  /*10e0*/  IMAD.MOV.U32 R12, RZ, RZ, R8 ;  /* 0x000000ffff0c7224 */ /* 0x000fe400078e0008 */
[----:B------:R-:W-:Y:S01]  /*10f0*/  IMAD.MOV.U32 R13, RZ, RZ, R27 ;  /* 0x000000ffff0d7224 */ /* 0x000fe200078e001b */
[----:B------:R-:W-:-:S04]  /*1100*/  LOP3.LUT R0, R0, 0xfffff800, RZ, 0xc0, !PT ;  /* 0xfffff80000007812 */ /* 0x000fc800078ec0ff */
[----:B------:R-:W-:Y:S01]  /*1110*/  SHF.R.S32.HI R222, RZ, 0x1f, R0 ;  /* 0x0000001fffde7819 */ /* 0x000fe20000011400 */
[----:B------:R0:W-:Y:S01]  /*1120*/  STS.128 [R205+0x30], R12 ;  /* 0x0000300ccd007388 */ /* 0x0001e20000000c00 */
[----:B------:R-:W-:Y:S02]  /*1130*/  IADD3 R29, P1, R0, R23, RZ ;  /* 0x00000017001d7210 */ /* 0x000fe40007f3e0ff */
[----:B------:R-:W-:Y:S01]  /*1140*/  IADD3 R73, P4, R154, R23, RZ ;  /* 0x000000179a497210 */ /* 0x000fe20007f9e0ff */
[--C-:B------:R-:W-:Y:S02]  /*1150*/  IMAD.X R66, R140, 0x1, R21.reuse, P3 ;  /* 0x000000018c427824 */ /* 0x100fe400018e0615 */
[--C-:B------:R-:W-:Y:S01]  /*1160*/  IMAD.X R72, R222, 0x1, R21.reuse, P1 ;  /* 0x00000001de487824 */ /* 0x100fe200008e0615 */
[----:B------:R-:W-:Y:S01]  /*1170*/  IADD3 R90, P1, R78, R49, RZ ;  /* 0x000000314e5a7210 */ /* 0x000fe20007f3e0ff */
[----:B------:R-:W-:Y:S01]  /*1180*/  IMAD.X R55, R124, 0x1, R21, P5 ;  /* 0x000000017c377824 */ /* 0x000fe200028e0615 */
[----:B------:R-:W-:Y:S01]  /*1190*/  SHF.R.S32.HI R113, RZ, 0x1f, R50 ;  /* 0x0000001fff717819 */ /* 0x000fe20000011432 */
[----:B------:R-:W-:Y:S01]  /*11a0*/  IMAD.SHL.U32 R146, R35, 0x10, RZ ;  /* 0x0000001023927824 */ /* 0x000fe200078e00ff */
[----:B------:R-:W-:-:S02]  /*11b0*/  IADD3 R32, P3, R50, R49, RZ ;  /* 0x0000003132207210 */ /* 0x000fc40007f7e0ff */
[----:B0-----:R-:W-:Y:S02]  /*11c0*/  IADD3 R12, P0, R74, R23, RZ ;  /* 0x000000174a0c7210 */ /* 0x001fe40007f1e0ff */
[----:B------:R-:W-:Y:S02]  /*11d0*/  SHF.R.S32.HI R143, RZ, 0x1f, R77 ;  /* 0x0000001fff8f7819 */ /* 0x000fe4000001144d */
[----:B------:R-:W-:Y:S01]  /*11e0*/  SHF.R.S32.HI R125, RZ, 0x1f, R80 ;  /* 0x0000001fff7d7819 */ /* 0x000fe20000011450 */
[----:B------:R-:W-:Y:S01]  /*11f0*/  IMAD.X R31, R224, 0x1, R21, P0 ;  /* 0x00000001e01f7824 */ /* 0x000fe200000e0615 */
[----:B------:R-:W-:Y:S02]  /*1200*/  IADD3.X R65, R126, R21, RZ, P4, !PT ;  /* 0x000000157e417210 */ /* 0x000fe400027fe4ff */
[----:B------:R-:W-:Y:S02]  /*1210*/  IADD3 R91, P0, R77, R49, RZ ;  /* 0x000000314d5b7210 */ /* 0x000fe40007f1e0ff */
[----:B------:R-:W-:-:S02]  /*1220*/  IADD3 R34, P5, R80, R49, RZ ;  /* 0x0000003150227210 */ /* 0x000fc40007fbe0ff */
[----:B------:R-:W-:Y:S02]  /*1230*/  SHF.R.S32.HI R127, RZ, 0x1f, R79 ;  /* 0x0000001fff7f7819 */ /* 0x000fe4000001144f */
[----:B------:R-:W-:Y:S01]  /*1240*/  IADD3 R52, P4, R79, R49, RZ ;  /* 0x000000314f347210 */ /* 0x000fe20007f9e0ff */
[--C-:B------:R-:W-:Y:S01]  /*1250*/  IMAD.X R45, R141, 0x1, R22.reuse, P1 ;  /* 0x000000018d2d7824 */ /* 0x100fe200008e0616 */
[----:B------:R-:W-:Y:S01]  /*1260*/  IADD3 R71, P1, R12, R91, RZ ;  /* 0x0000005b0c477210 */ /* 0x000fe20007f3e0ff */
[--C-:B------:R-:W-:Y:S01]  /*1270*/  IMAD.X R8, R113, 0x1, R22.reuse, P3 ;  /* 0x0000000171087824 */ /* 0x100fe200018e0616 */
[----:B------:R-:W-:Y:S01]  /*1280*/  LOP3.LUT R146, R146, 0xfffff800, RZ, 0xc0, !PT ;  /* 0xfffff80092927812 */ /* 0x000fe200078ec0ff */
[--C-:B------:R-:W-:Y:S01]  /*1290*/  IMAD.X R10, R143, 0x1, R22.reuse, P0 ;  /* 0x000000018f0a7824 */ /* 0x100fe200000e0616 */
[----:B------:R-:W-:Y:S01]  /*12a0*/  IADD3.X R35, R127, R22, RZ, P4, !PT ;  /* 0x000000167f237210 */ /* 0x000fe200027fe4ff */
[----:B------:R-:W-:Y:S01]  /*12b0*/  IMAD.X R33, R125, 0x1, R22, P5 ;  /* 0x000000017d217824 */ /* 0x000fe200028e0616 */
[----:B------:R-:W-:-:S02]  /*12c0*/  IADD3 R40, P3, R73, R34, RZ ;  /* 0x0000002249287210 */ /* 0x000fc40007f7e0ff */
[----:B------:R-:W-:Y:S02]  /*12d0*/  IADD3 R70, P4, R29, R90, RZ ;  /* 0x0000005a1d467210 */ /* 0x000fe40007f9e0ff */
[----:B------:R-:W-:Y:S02]  /*12e0*/  IADD3 R43, P5, R67, R52, RZ ;  /* 0x00000034432b7210 */ /* 0x000fe40007fbe0ff */
[----:B------:R-:W-:Y:S02]  /*12f0*/  SHF.R.S32.HI R109, RZ, 0x1f, R56 ;  /* 0x0000001fff6d7819 */ /* 0x000fe40000011438 */
[----:B------:R-:W-:Y:S01]  /*1300*/  IADD3 R13, P0, R56, R49, RZ ;  /* 0x00000031380d7210 */ /* 0x000fe20007f1e0ff */
[----:B------:R-:W-:Y:S01]  /*1310*/  IMAD.X R16, R31, 0x1, R10, P1 ;  /* 0x000000011f107824 */ /* 0x000fe200008e060a */
[----:B------:R-:W-:Y:S01]  /*1320*/  SHF.R.S32.HI R114, RZ, 0x1f, R146 ;  /* 0x0000001fff727819 */ /* 0x000fe20000011492 */
[----:B------:R-:W-:Y:S01]  /*1330*/  IMAD.X R41, R65, 0x1, R33, P3 ;  /* 0x0000000141297824 */ /* 0x000fe200018e0621 */
[----:B------:R-:W-:Y:S01]  /*1340*/  IADD3 R53, P6, R146, R23, RZ ;  /* 0x0000001792357210 */ /* 0x000fe20007fde0ff */
[----:B------:R-:W-:Y:S01]  /*1350*/  IMAD.X R42, R66, 0x1, R35, P5 ;  /* 0x00000001422a7824 */ /* 0x000fe200028e0623 */
[----:B------:R-:W-:Y:S01]  /*1360*/  IADD3.X R15, R72, R45, RZ, P4, !PT ;  /* 0x0000002d480f7210 */ /* 0x000fe200027fe4ff */
[----:B------:R-:W-:Y:S01]  /*1370*/  IMAD.X R14, R109, 0x1, R22, P0 ;  /* 0x000000016d0e7824 */ /* 0x000fe200000e0616 */
[----:B------:R-:W-:Y:S01]  /*1380*/  IADD3 R38, P1, R63, R32, RZ ;  /* 0x000000203f267210 */ /* 0x000fe20007f3e0ff */
[----:B------:R-:W-:Y:S01]  /*1390*/  IMAD.X R61, R114, 0x1, R21, P6 ;  /* 0x00000001723d7824 */ /* 0x000fe200030e0615 */
[----:B------:R-:W-:-:S02]  /*13a0*/  IADD3 R36, P0, R53, R13, RZ ;  /* 0x0000000d35247210 */ /* 0x000fc40007f1e0ff */
[C---:B------:R-:W-:Y:S01]  /*13b0*/  SHF.L.U64.HI R69, R71.reuse, 0x2, R16 ;  /* 0x0000000247457819 */ /* 0x040fe20000010210 */
[----:B------:R-:W-:Y:S01]  /*13c0*/  IMAD.SHL.U32 R71, R71, 0x4, RZ ;  /* 0x0000000447477824 */ /* 0x000fe200078e00ff */
[C---:B------:R-:W-:Y:S01]  /*13d0*/  SHF.L.U64.HI R68, R70.reuse, 0x2, R15 ;  /* 0x0000000246447819 */ /* 0x040fe2000001020f */
[----:B------:R-:W-:Y:S01]  /*13e0*/  IMAD.SHL.U32 R70, R70, 0x4, RZ ;  /* 0x0000000446467824 */ /* 0x000fe200078e00ff */
[C---:B------:R-:W-:Y:S01]  /*13f0*/  SHF.L.U64.HI R41, R40.reuse, 0x2, R41 ;  /* 0x0000000228297819 */ /* 0x040fe20000010229 */
[----:B------:R-:W-:Y:S01]  /*1400*/  IMAD.X R39, R55, 0x1, R8, P1 ;  /* 0x0000000137277824 */ /* 0x000fe200008e0608 */
[C---:B------:R-:W-:Y:S01]  /*1410*/  SHF.L.U64.HI R42, R43.reuse, 0x2, R42 ;  /* 0x000000022b2a7819 */ /* 0x040fe2000001022a */
[----:B------:R-:W-:Y:S01]  /*1420*/  IMAD.SHL.U32 R40, R40, 0x4, RZ ;  /* 0x0000000428287824 */ /* 0x000fe200078e00ff */
[----:B------:R-:W-:Y:S01]  /*1430*/  SHF.L.U32 R43, R43, 0x2, RZ ;  /* 0x000000022b2b7819 */ /* 0x000fe200000006ff */
[----:B------:R-:W-:Y:S01]  /*1440*/  IMAD.X R37, R61, 0x1, R14, P0 ;  /* 0x000000013d257824 */ /* 0x000fe200000e060e */
[----:B------:R-:W-:-:S02]  /*1450*/  IADD3 R16, P0, R71, UR8, RZ ;  /* 0x0000000847107c10 */ /* 0x000fc4000ff1e0ff */
[----:B------:R-:W-:Y:S02]  /*1460*/  IADD3 R18, P1, R70, UR8, RZ ;  /* 0x0000000846127c10 */ /* 0x000fe4000ff3e0ff */
[C---:B------:R-:W-:Y:S01]  /*1470*/  SHF.L.U64.HI R39, R38.reuse, 0x2, R39 ;  /* 0x0000000226277819 */ /* 0x040fe20000010227 */
[----:B------:R-:W-:Y:S01]  /*1480*/  IMAD.SHL.U32 R38, R38, 0x4, RZ ;  /* 0x0000000426267824 */ /* 0x000fe200078e00ff */
[----:B------:R-:W-:Y:S02]  /*1490*/  IADD3 R51, P3, R43, UR8, RZ ;  /* 0x000000082b337c10 */ /* 0x000fe4000ff7e0ff */
[----:B------:R-:W-:Y:S02]  /*14a0*/  IADD3 R47, P4, R40, UR8, RZ ;  /* 0x00000008282f7c10 */ /* 0x000fe4000ff9e0ff */
[----:B------:R-:W-:Y:S02]  /*14b0*/  SHF.L.U32 R144, R25, 0x4, RZ ;  /* 0x0000000419907819 */ /* 0x000fe400000006ff */
[----:B------:R-:W-:-:S02]  /*14c0*/  SHF.L.U64.HI R37, R36, 0x2, R37 ;  /* 0x0000000224257819 */ /* 0x000fc40000010225 */
[----:B------:R-:W-:Y:S02]  /*14d0*/  SHF.L.U32 R36, R36, 0x2, RZ ;  /* 0x0000000224247819 */ /* 0x000fe400000006ff */
[----:B------:R-:W-:Y:S02]  /*14e0*/  IADD3.X R17, R69, UR9, RZ, P0, !PT ;  /* 0x0000000945117c10 */ /* 0x000fe400087fe4ff */
[----:B------:R-:W-:Y:S02]  /*14f0*/  IADD3.X R19, R68, UR9, RZ, P1, !PT ;  /* 0x0000000944137c10 */ /* 0x000fe40008ffe4ff */
[----:B------:R-:W-:Y:S02]  /*1500*/  IADD3.X R60, R42, UR9, RZ, P3, !PT ;  /* 0x000000092a3c7c10 */ /* 0x000fe40009ffe4ff */
[----:B------:R-:W-:Y:S02]  /*1510*/  IADD3.X R54, R41, UR9, RZ, P4, !PT ;  /* 0x0000000929367c10 */ /* 0x000fe4000a7fe4ff */
[----:B------:R-:W-:-:S02]  /*1520*/  LOP3.LUT R144, R144, 0xfffff800, RZ, 0xc0, !PT ;  /* 0xfffff80090907812 */ /* 0x000fc400078ec0ff */
[----:B------:R-:W-:Y:S01]  /*1530*/  IADD3 R27, P5, R38, UR8, RZ ;  /* 0x00000008261b7c10 */ /* 0x000fe2000ffbe0ff */
[----:B------:R0:W-:Y:S01]  /*1540*/  STS.128 [R205+0x40], R16 ;  /* 0x00004010cd007388 */ /* 0x0001e20000000c00 */
[----:B------:R-:W-:Y:S01]  /*1550*/  IADD3 R15, P0, R36, UR8, RZ ;  /* 0x00000008240f7c10 */ /* 0x000fe2000ff1e0ff */
[----:B------:R-:W-:Y:S01]  /*1560*/  IMAD.SHL.U32 R142, R24, 0x10, RZ ;  /* 0x00000010188e7824 */ /* 0x000fe200078e00ff */
[----:B------:R-:W-:Y:S02]  /*1570*/  SHF.R.S32.HI R112, RZ, 0x1f, R144 ;  /* 0x0000001fff707819 */ /* 0x000fe40000011490 */
[----:B------:R-:W-:Y:S02]  /*1580*/  IADD3 R62, P1, R144, R23, RZ ;  /* 0x00000017903e7210 */ /* 0x000fe40007f3e0ff */
[----:B------:R-:W-:Y:S02]  /*1590*/  IADD3.X R46, R39, UR9, RZ, P5, !PT ;  /* 0x00000009272e7c10 */ /* 0x000fe4000affe4ff */
[----:B------:R-:W-:-:S02]  /*15a0*/  IADD3.X R26, R37, UR9, RZ, P0, !PT ;  /* 0x00000009251a7c10 */ /* 0x000fc400087fe4ff */
[----:B------:R-:W-:Y:S02]  /*15b0*/  SHF.R.S32.HI R155, RZ, 0x1f, R58 ;  /* 0x0000001fff9b7819 */ /* 0x000fe4000001143a */
[----:B------:R-:W-:Y:S01]  /*15c0*/  IADD3 R57, P0, R58, R49, RZ ;  /* 0x000000313a397210 */ /* 0x000fe20007f1e0ff */
[----:B0-----:R-:W-:Y:S02]  /*15d0*/  IMAD.MOV.U32 R16, RZ, RZ, R51 ;  /* 0x000000ffff107224 */ /* 0x001fe400078e0033 */
[----:B------:R-:W-:Y:S02]  /*15e0*/  IMAD.MOV.U32 R17, RZ, RZ, R60 ;  /* 0x000000ffff117224 */ /* 0x000fe400078e003c */
[----:B------:R-:W-:Y:S02]  /*15f0*/  IMAD.MOV.U32 R18, RZ, RZ, R47 ;  /* 0x000000ffff127224 */ /* 0x000fe400078e002f */
[----:B------:R-:W-:Y:S01]  /*1600*/  IMAD.MOV.U32 R19, RZ, RZ, R54 ;  /* 0x000000ffff137224 */ /* 0x000fe200078e0036 */
[----:B------:R-:W-:Y:S01]  /*1610*/  LOP3.LUT R142, R142, 0xfffff800, RZ, 0xc0, !PT ;  /* 0xfffff8008e8e7812 */ /* 0x000fe200078ec0ff */
[----:B------:R-:W-:Y:S01]  /*1620*/  IMAD.X R54, R112, 0x1, R21, P1 ;  /* 0x0000000170367824 */ /* 0x000fe200008e0615 */
[----:B------:R-:W-:-:S02]  /*1630*/  SHF.R.S32.HI R153, RZ, 0x1f, R84 ;  /* 0x0000001fff997819 */ /* 0x000fc40000011454 */
[----:B------:R0:W-:Y:S01]  /*1640*/  STS.128 [R205+0x50], R16 ;  /* 0x00005010cd007388 */ /* 0x0001e20000000c00 */
[----:B------:R-:W-:Y:S01]  /*1650*/  IADD3 R49, P1, R84, R49, RZ ;  /* 0x0000003154317210 */ /* 0x000fe20007f3e0ff */
[----:B------:R-:W-:Y:S01]  /*1660*/  IMAD.X R51, R155, 0x1, R22, P0 ;  /* 0x000000019b337824 */ /* 0x000fe200000e0616 */
[----:B------:R-:W-:-:S03]  /*1670*/  IADD3 R64, P3, R142, R23, RZ ;  /* 0x000000178e407210 */ /* 0x000fc60007f7e0ff */
[----:B------:R-:W-:Y:S02]  /*1680*/  IMAD.X R47, R153, 0x1, R22, P1 ;  /* 0x00000001992f7824 */ /* 0x000fe400008e0616 */
[----:B0-----:R-:W-:Y:S01]  /*1690*/  IMAD.MOV.U32 R16, RZ, RZ, R27 ;  /* 0x000000ffff107224 */ /* 0x001fe200078e001b */
[----:B------:R-:W-:Y:S01]  /*16a0*/  MOV R19, R26 ;  /* 0x0000001a00137202 */ /* 0x000fe20000000f00 */
[----:B------:R-:W-:Y:S02]  /*16b0*/  IMAD.MOV.U32 R17, RZ, RZ, R46 ;  /* 0x000000ffff117224 */ /* 0x000fe400078e002e */
[----:B------:R-:W-:Y:S01]  /*16c0*/  IMAD.MOV.U32 R18, RZ, RZ, R15 ;  /* 0x000000ffff127224 */ /* 0x000fe200078e000f */
[----:B------:R-:W-:Y:S02]  /*16d0*/  SHF.R.S32.HI R46, RZ, 0x1f, R142 ;  /* 0x0000001fff2e7819 */ /* 0x000fe4000001148e */
[----:B----4-:R-:W-:Y:S02]  /*16e0*/  SHF.R.U32.HI R15, RZ, 0x1d, R3 ;  /* 0x0000001dff0f7819 */ /* 0x010fe40000011603 */
[----:B------:R-:W-:Y:S01]  /*16f0*/  IADD3 R27, P0, R62, R57, RZ ;  /* 0x000000393e1b7210 */ /* 0x000fe20007f1e0ff */
[----:B------:R0:W-:Y:S01]  /*1700*/  STS.128 [R205+0x60], R16 ;  /* 0x00006010cd007388 */ /* 0x0001e20000000c00 */
[----:B------:R-:W-:Y:S01]  /*1710*/  IADD3 R26, P1, R64, R49, RZ ;  /* 0x00000031401a7210 */ /* 0x000fe20007f3e0ff */
[----:B------:R-:W-:Y:S01]  /*1720*/  IMAD.X R60, R46, 0x1, R21, P3 ;  /* 0x000000012e3c7824 */ /* 0x000fe200018e0615 */
[----:B0-----:R-:W-:-:S02]  /*1730*/  LOP3.LUT R17, R15, 0x4, RZ, 0xc0, !PT ;  /* 0x000000040f117812 */ /* 0x001fc400078ec0ff */
[----:B------:R-:W-:Y:S02]  /*1740*/  IADD3.X R16, R54, R51, RZ, P0, !PT ;  /* 0x0000003336107210 */ /* 0x000fe400007fe4ff */
[----:B---3--:R-:W-:Y:S01]  /*1750*/  SHF.R.U32.HI R15, RZ, 0x1d, R7 ;  /* 0x0000001dff0f7819 */ /* 0x008fe20000011607 */
[----:B------:R-:W-:Y:S01]  /*1760*/  IMAD.X R19, R60, 0x1, R47, P1 ;  /* 0x000000013c137824 */ /* 0x000fe200008e062f */
[----:B------:R-:W-:Y:S02]  /*1770*/  IADD3 R2, P0, R2, R17, RZ ;  /* 0x0000001102027210 */ /* 0x000fe40007f1e0ff */
[C---:B------:R-:W-:Y:S01]  /*1780*/  SHF.L.U64.HI R25, R27.reuse, 0x2, R16 ;  /* 0x000000021b197819 */ /* 0x040fe20000010210 */
[----:B------:R-:W-:Y:S01]  /*1790*/  IMAD.SHL.U32 R27, R27, 0x4, RZ ;  /* 0x000000041b1b7824 */ /* 0x000fe200078e00ff */
[----:B------:R-:W-:Y:S01]  /*17a0*/  LOP3.LUT R15, R15, 0x4, RZ, 0xc0, !PT ;  /* 0x000000040f0f7812 */ /* 0x000fe200078ec0ff */
[----:B------:R-:W-:Y:S01]  /*17b0*/  IMAD.X R17, RZ, RZ, R3, P0 ;  /* 0x000000ffff117224 */ /* 0x000fe200000e0603 */
[C---:B------:R-:W-:Y:S01]  /*17c0*/  SHF.L.U64.HI R24, R26.reuse, 0x2, R19 ;  /* 0x000000021a187819 */ /* 0x040fe20000010213 */
[----:B------:R-:W-:Y:S01]  /*17d0*/  IMAD.SHL.U32 R26, R26, 0x4, RZ ;  /* 0x000000041a1a7824 */ /* 0x000fe200078e00ff */
[----:B------:R-:W-:-:S02]  /*17e0*/  IADD3 R15, P3, R6, R15, RZ ;  /* 0x0000000f060f7210 */ /* 0x000fc40007f7e0ff */
[----:B------:R-:W-:Y:S02]  /*17f0*/  IADD3 R16, P0, R27, UR8, RZ ;  /* 0x000000081b107c10 */ /* 0x000fe4000ff1e0ff */
[C---:B------:R-:W-:Y:S01]  /*1800*/  SHF.L.U32 R3, R2.reuse, 0x7, RZ ;  /* 0x0000000702037819 */ /* 0x040fe200000006ff */
[----:B------:R-:W-:Y:S01]  /*1810*/  IMAD.X R6, RZ, RZ, R7, P3 ;  /* 0x000000ffff067224 */ /* 0x000fe200018e0607 */
[----:B------:R-:W-:Y:S01]  /*1820*/  SHF.L.U64.HI R2, R2, 0x7, R17 ;  /* 0x0000000702027819 */ /* 0x000fe20000010211 */
[----:B------:R-:W-:Y:S01]  /*1830*/  IMAD.SHL.U32 R17, R15, 0x200, RZ ;  /* 0x000002000f117824 */ /* 0x000fe200078e00ff */
[----:B------:R-:W-:Y:S02]  /*1840*/  IADD3.X R21, R25, UR9, RZ, P0, !PT ;  /* 0x0000000919157c10 */ /* 0x000fe400087fe4ff */
[----:B------:R-:W-:Y:S02]  /*1850*/  IADD3 R22, P1, R26, UR8, RZ ;  /* 0x000000081a167c10 */ /* 0x000fe4000ff3e0ff */
[----:B------:R-:W-:-:S02]  /*1860*/  IADD3 R7, P0, R20, R3, RZ ;  /* 0x0000000314077210 */ /* 0x000fc40007f1e0ff */
[----:B------:R-:W-:Y:S02]  /*1870*/  IADD3.X R23, R24, UR9, RZ, P1, !PT ;  /* 0x0000000918177c10 */ /* 0x000fe40008ffe4ff */
[----:B------:R-:W-:Y:S01]  /*1880*/  SHF.L.U64.HI R15, R15, 0x9, R6 ;  /* 0x000000090f0f7819 */ /* 0x000fe20000010206 */
[----:B------:R-:W-:Y:S01]  /*1890*/  IMAD.X R6, R115, 0x1, R2, P0 ;  /* 0x0000000173067824 */ /* 0x000fe200000e0602 */
[C-C-:B------:R-:W-:Y:S02]  /*18a0*/  IADD3 R239, P3, P4, R17.reuse, R239, R198.reuse ;  /* 0x000000ef11ef7210 */ /* 0x140fe40007c7e0c6 */
[----:B------:R-:W-:Y:S02]  /*18b0*/  IADD3 R186, P1, R7, R186, RZ ;  /* 0x000000ba07ba7210 */ /* 0x000fe40007f3e0ff */
[----:B------:R-:W-:Y:S02]  /*18c0*/  IADD3 R198, P5, P6, R17, R7, R198 ;  /* 0x0000000711c67210 */ /* 0x000fe40007ebe0c6 */
[----:B------:R-:W-:Y:S01]  /*18d0*/  IADD3 R7, P0, R86, R3, RZ ;  /* 0x0000000356077210 */ /* 0x000fe20007f1e0ff */
[----:B------:R-:W-:Y:S01]  /*18e0*/  IMAD.MOV.U32 R20, RZ, RZ, R16 ;  /* 0x000000ffff147224 */ /* 0x000fe200078e0010 */
[----:B------:R-:W-:-:S02]  /*18f0*/  IADD3.X R187, R6, R187, RZ, P1, !PT ;  /* 0x000000bb06bb7210 */ /* 0x000fc40000ffe4ff */
[----:B------:R-:W-:Y:S01]  /*1900*/  IADD3.X R199, R15, R6, R108, P5, P6 ;  /* 0x000000060fc77210 */ /* 0x000fe20002fec46c */
[----:B------:R-:W-:Y:S01]  /*1910*/  IMAD.X R6, R95, 0x1, R2, P0 ;  /* 0x000000015f067824 */ /* 0x000fe200000e0602 */
[----:B------:R-:W-:Y:S02]  /*1920*/  IADD3.X R240, R15, R240, R108, P3, P4 ;  /* 0x000000f00ff07210 */ /* 0x000fe40001fe846c */
[----:B------:R-:W-:Y:S02]  /*1930*/  IADD3 R184, P1, R7, R184, RZ ;  /* 0x000000b807b87210 */ /* 0x000fe40007f3e0ff */
[C-C-:B------:R-:W-:Y:S02]  /*1940*/  IADD3 R237, P3, P4, R17.reuse, R237, R196.reuse ;  /* 0x000000ed11ed7210 */ /* 0x140fe40007c7e0c4 */
[----:B------:R-:W-:Y:S02]  /*1950*/  IADD3 R16, P0, R85, R3, RZ ;  /* 0x0000000355107210 */ /* 0x000fe40007f1e0ff */
[----:B------:R-:W-:Y:S01]  /*1960*/  IADD3 R196, P5, P6, R17, R7, R196 ;  /* 0x0000000711c47210 */ /* 0x000fe20007ebe0c4 */
[----:B------:R-:W-:Y:S01]  /*1970*/  IMAD.X R185, R6, 0x1, R185, P1 ;  /* 0x0000000106b97824 */ /* 0x000fe200008e06b9 */
[----:B------:R-:W-:Y:S01]  /*1980*/  IADD3.X R238, R15, R238, R92, P3, P4 ;  /* 0x000000ee0fee7210 */ /* 0x000fe20001fe845c */
[----:B------:R-:W-:Y:S01]  /*1990*/  IMAD.X R145, R145, 0x1, R2, P0 ;  /* 0x0000000191917824 */ /* 0x000fe200000e0602 */
[----:B------:R-:W-:-:S02]  /*19a0*/  IADD3.X R197, R15, R6, R92, P5, P6 ;  /* 0x000000060fc57210 */ /* 0x000fc40002fec45c */
[C-C-:B------:R-:W-:Y:S02]  /*19b0*/  IADD3 R150, P3, P4, R17.reuse, R150, R156.reuse ;  /* 0x0000009611967210 */ /* 0x140fe40007c7e09c */
[----:B------:R-:W-:Y:S02]  /*19c0*/  IADD3 R174, P1, R16, R147, RZ ;  /* 0x0000009310ae7210 */ /* 0x000fe40007f3e0ff */
[----:B------:R-:W-:Y:S02]  /*19d0*/  IADD3 R235, P5, P6, R17, R16, R156 ;  /* 0x0000001011eb7210 */ /* 0x000fe40007ebe09c */
[----:B------:R-:W-:Y:S02]  /*19e0*/  IADD3 R6, P0, R83, R3, RZ ;  /* 0x0000000353067210 */ /* 0x000fe40007f1e0ff */
[----:B------:R-:W-:Y:S01]  /*19f0*/  IADD3.X R151, R15, R151, R236, P3, P4 ;  /* 0x000000970f977210 */ /* 0x000fe20001fe84ec */
[----:B------:R-:W-:Y:S01]  /*1a00*/  IMAD.X R175, R145, 0x1, R158, P1 ;  /* 0x0000000191af7824 */ /* 0x000fe200008e069e */
[----:B------:R-:W-:-:S02]  /*1a10*/  IADD3.X R236, R15, R145, R236, P5, P6 ;  /* 0x000000910fec7210 */ /* 0x000fc40002fec4ec */
[C-C-:B------:R-:W-:Y:S02]  /*1a20*/  IADD3 R148, P3, P4, R17.reuse, R148, R110.reuse ;  /* 0x0000009411947210 */ /* 0x140fe40007c7e06e */
[----:B------:R-:W-:Y:S02]  /*1a30*/  IADD3.X R133, R133, R2, RZ, P0, !PT ;  /* 0x0000000285857210 */ /* 0x000fe400007fe4ff */
[----:B------:R-:W-:Y:S02]  /*1a40*/  IADD3 R233, P5, P6, R17, R6, R110 ;  /* 0x0000000611e97210 */ /* 0x000fe40007ebe06e */
[----:B------:R-:W-:Y:S02]  /*1a50*/  IADD3 R172, P1, R6, R135, RZ ;  /* 0x0000008706ac7210 */ /* 0x000fe40007f3e0ff */
[----:B------:R-:W-:Y:S02]  /*1a60*/  IADD3 R231, P0, R82, R3, RZ ;  /* 0x0000000352e77210 */ /* 0x000fe40007f1e0ff */
[----:B------:R-:W-:-:S02]  /*1a70*/  IADD3.X R149, R15, R149, R234, P3, P4 ;  /* 0x000000950f957210 */ /* 0x000fc40001fe84ea */
[----:B------:R-:W-:Y:S01]  /*1a80*/  IADD3.X R234, R15, R133, R234, P5, P6 ;  /* 0x000000850fea7210 */ /* 0x000fe20002fec4ea */
[----:B------:R0:W-:Y:S01]  /*1a90*/  STS.128 [R205+0x70], R20 ;  /* 0x00007014cd007388 */ /* 0x0001e20000000c00 */
[----:B------:R-:W-:Y:S01]  /*1aa0*/  IADD3 R6, P6, R81, R3, RZ ;  /* 0x0000000351067210 */ /* 0x000fe20007fde0ff */
[----:B------:R-:W-:Y:S01]  /*1ab0*/  IMAD.X R173, R133, 0x1, R134, P1 ;  /* 0x0000000185ad7824 */ /* 0x000fe200008e0686 */
[----:B------:R-:W-:Y:S01]  /*1ac0*/  IADD3 R119, P4, P5, R17, R119, R98 ;  /* 0x0000007711777210 */ /* 0x000fe20007d9e062 */
[--C-:B------:R-:W-:Y:S01]  /*1ad0*/  IMAD.X R134, R111, 0x1, R2.reuse, P0 ;  /* 0x000000016f867824 */ /* 0x100fe200000e0602 */
[----:B------:R-:W-:Y:S01]  /*1ae0*/  IADD3 R135, P0, R231, R132, RZ ;  /* 0x00000084e7877210 */ /* 0x000fe20007f1e0ff */
[----:B------:R-:W-:Y:S01]  /*1af0*/  IMAD.X R97, R97, 0x1, R2, P6 ;  /* 0x0000000161617824 */ /* 0x000fe200030e0602 */
[----:B------:R-:W-:Y:S02]  /*1b00*/  IADD3 R231, P3, P1, R17, R231, R98 ;  /* 0x000000e711e77210 */ /* 0x000fe4000797e062 */
[----:B------:R-:W-:-:S02]  /*1b10*/  IADD3.X R118, R15, R118, R232, P4, P5 ;  /* 0x000000760f767210 */ /* 0x000fc400027ea4e8 */
[----:B------:R-:W-:Y:S01]  /*1b20*/  IADD3 R116, P4, P5, R17, R116, R96 ;  /* 0x0000007411747210 */ /* 0x000fe20007d9e060 */
[----:B0-----:R-:W0:Y:S01]  /*1b30*/  LDC.64 R20, c[0x0][0x240] ;  /* 0x00009000ff147b82 */ /* 0x001e220000000a00 */
[----:B------:R-:W-:Y:S02]  /*1b40*/  IADD3 R132, P6, R6, R99, RZ ;  /* 0x0000006306847210 */ /* 0x000fe40007fde0ff */
[----:B------:R-:W-:Y:S02]  /*1b50*/  IADD3.X R232, R15, R134, R232, P3, P1 ;  /* 0x000000860fe87210 */ /* 0x000fe40001fe24e8 */
[----:B------:R-:W-:Y:S02]  /*1b60*/  IADD3 R229, P1, P3, R17, R6, R96 ;  /* 0x0000000611e57210 */ /* 0x000fe40007b3e060 */
[----:B------:R-:W-:Y:S02]  /*1b70*/  IADD3.X R117, R15, R117, R230, P4, P5 ;  /* 0x000000750f757210 */ /* 0x000fe400027ea4e6 */
[----:B------:R-:W-:-:S02]  /*1b80*/  IADD3.X R133, R97, R94, RZ, P6, !PT ;  /* 0x0000005e61857210 */ /* 0x000fc400037fe4ff */
[----:B------:R-:W-:Y:S02]  /*1b90*/  IADD3 R6, P4, R48, R3, RZ ;  /* 0x0000000330067210 */ /* 0x000fe40007f9e0ff */
[----:B------:R-:W-:Y:S02]  /*1ba0*/  IADD3 R16, P5, R59, R3, RZ ;  /* 0x000000033b107210 */ /* 0x000fe40007fbe0ff */
[----:B------:R-:W-:Y:S01]  /*1bb0*/  IADD3 R77, P6, R77, R3, RZ ;  /* 0x000000034d4d7210 */ /* 0x000fe20007fde0ff */
[----:B------:R-:W-:Y:S01]  /*1bc0*/  IMAD.X R134, R134, 0x1, R93, P0 ;  /* 0x0000000186867824 */ /* 0x000fe200000e065d */
[----:B------:R-:W-:Y:S01]  /*1bd0*/  IADD3 R92, P0, R78, R3, RZ ;  /* 0x000000034e5c7210 */ /* 0x000fe20007f1e0ff */
[----:B------:R-:W-:Y:S01]  /*1be0*/  IMAD.X R89, R89, 0x1, R2, P4 ;  /* 0x0000000159597824 */ /* 0x000fe200020e0602 */
[----:B------:R-:W-:Y:S01]  /*1bf0*/  IADD3.X R230, R15, R97, R230, P1, P3 ;  /* 0x000000610fe67210 */ /* 0x000fe20000fe64e6 */
[--C-:B------:R-:W-:Y:S01]  /*1c00*/  IMAD.X R7, R88, 0x1, R2.reuse, P5 ;  /* 0x0000000158077824 */ /* 0x100fe200028e0602 */
[----:B------:R-:W-:Y:S01]  /*1c10*/  IADD3 R59, P1, R79, R3, RZ ;  /* 0x000000034f3b7210 */ /* 0x000fe20007f3e0ff */
[----:B------:R-:W-:Y:S01]  /*1c20*/  IMAD.X R18, R143, 0x1, R2, P6 ;  /* 0x000000018f127824 */ /* 0x000fe200030e0602 */
[----:B------:R-:W-:-:S02]  /*1c30*/  IADD3 R48, P3, R80, R3, RZ ;  /* 0x0000000350307210 */ /* 0x000fc40007f7e0ff */
[----:B------:R-:W-:Y:S02]  /*1c40*/  IADD3 R50, P4, R50, R3, RZ ;  /* 0x0000000332327210 */ /* 0x000fe40007f9e0ff */
[----:B------:R-:W-:Y:S02]  /*1c50*/  IADD3 R56, P5, R56, R3, RZ ;  /* 0x0000000338387210 */ /* 0x000fe40007fbe0ff */
[----:B------:R-:W-:Y:S01]  /*1c60*/  IADD3 R58, P6, R58, R3, RZ ;  /* 0x000000033a3a7210 */ /* 0x000fe20007fde0ff */
[--C-:B------:R-:W-:Y:S01]  /*1c70*/  IMAD.X R141, R141, 0x1, R2.reuse, P0 ;  /* 0x000000018d8d7824 */ /* 0x100fe200000e0602 */
[----:B------:R-:W-:Y:S01]  /*1c80*/  IADD3 R84, P0, R84, R3, RZ ;  /* 0x0000000354547210 */ /* 0x000fe20007f1e0ff */
[--C-:B------:R-:W-:Y:S01]  /*1c90*/  IMAD.X R96, R125, 0x1, R2.reuse, P3 ;  /* 0x000000017d607824 */ /* 0x100fe200018e0602 */
[----:B------:R-:W-:Y:S01]  /*1ca0*/  IADD3.X R86, R127, R2, RZ, P1, !PT ;  /* 0x000000027f567210 */ /* 0x000fe20000ffe4ff */
[--C-:B------:R-:W-:Y:S01]  /*1cb0*/  IMAD.X R98, R113, 0x1, R2.reuse, P4 ;  /* 0x0000000171627824 */ /* 0x100fe200020e0602 */
[----:B------:R-:W-:Y:S01]  /*1cc0*/  IADD3 R87, P1, R6, R87, RZ ;  /* 0x0000005706577210 */ /* 0x000fe20007f3e0ff */
[----:B------:R-:W-:Y:S01]  /*1cd0*/  IMAD.X R108, R109, 0x1, R2, P5 ;  /* 0x000000016d6c7824 */ /* 0x000fe200028e0602 */
[----:B------:R-:W-:Y:S01]  /*1ce0*/  IADD3 R106, P3, P4, R17, R106, R44 ;  /* 0x0000006a116a7210 */ /* 0x000fe20007c7e02c */
[----:B------:R-:W-:Y:S01]  /*1cf0*/  IMAD.X R110, R155, 0x1, R2, P6 ;  /* 0x000000019b6e7824 */ /* 0x000fe200030e0602 */
[----:B------:R-:W-:Y:S01]  /*1d00*/  IADD3 R227, P5, P6, R17, R6, R44 ;  /* 0x0000000611e37210 */ /* 0x000fe20007ebe02c */
[----:B------:R-:W-:Y:S01]  /*1d10*/  IMAD.SHL.U32 R208, R11, 0x4, RZ ;  /* 0x000000040bd07824 */ /* 0x000fe200078e00ff */
[----:B------:R-:W-:Y:S01]  /*1d20*/  IADD3.X R44, R153, R2, RZ, P0, !PT ;  /* 0x00000002992c7210 */ /* 0x000fe200007fe4ff */
[----:B------:R-:W-:Y:S01]  /*1d30*/  IMAD.MOV.U32 R2, RZ, RZ, RZ ;  /* 0x000000ffff027224 */ /* 0x000fe200078e00ff */
[----:B------:R-:W-:Y:S01]  /*1d40*/  IADD3.X R107, R15, R107, R228, P3, P4 ;  /* 0x0000006b0f6b7210 */ /* 0x000fe20001fe84e4 */
[----:B------:R-:W-:Y:S01]  /*1d50*/  IMAD.X R78, R89, 0x1, R76, P1 ;  /* 0x00000001594e7824 */ /* 0x000fe200008e064c */
[----:B------:R-:W-:Y:S01]  /*1d60*/  IADD3.X R228, R15, R89, R228, P5, P6 ;  /* 0x000000590fe47210 */ /* 0x000fe20002fec4e4 */
[----:B0-----:R-:W-:Y:S01]  /*1d70*/  IMAD.WIDE R20, R9, 0x4, R20 ;  /* 0x0000000409147825 */ /* 0x001fe200078e0214 */
[----:B------:R-:W-:-:S02]  /*1d80*/  IADD3 R75, P0, R16, R75, RZ ;  /* 0x0000004b104b7210 */ /* 0x000fc40007f1e0ff */
[C-C-:B------:R-:W-:Y:S02]  /*1d90*/  IADD3 R104, P1, P3, R17.reuse, R104, R30.reuse ;  /* 0x0000006811687210 */ /* 0x140fe40007b3e01e */
[----:B------:R-:W-:Y:S01]  /*1da0*/  IADD3 R225, P4, P5, R17, R16, R30 ;  /* 0x0000001011e17210 */ /* 0x000fe20007d9e01e */
[----:B------:R0:W2:Y:S01]  /*1db0*/  @!P2 LDG.E.EL R2, desc[UR6][R20.64] ;  /* 0x000000061402a981 */ /* 0x0000a2000c2e1900 */
[----:B------:R-:W-:Y:S01]  /*1dc0*/  LOP3.LUT R201, R208, 0x3fc, RZ, 0xc0, !PT ;  /* 0x000003fcd0c97812 */ /* 0x000fe200078ec0ff */
[----:B------:R-:W-:Y:S01]  /*1dd0*/  IMAD.X R80, R7, 0x1, R28, P0 ;  /* 0x0000000107507824 */ /* 0x000fe200000e061c */
[C-C-:B------:R-:W-:Y:S02]  /*1de0*/  IADD3.X R105, R15.reuse, R105, R226.reuse, P1, P3 ;  /* 0x000000690f697210 */ /* 0x140fe40000fe64e2 */
[----:B------:R-:W-:Y:S02]  /*1df0*/  IADD3.X R226, R15, R7, R226, P4, P5 ;  /* 0x000000070fe27210 */ /* 0x000fe400027ea4e2 */
[----:B------:R-:W-:-:S02]  /*1e00*/  LOP3.LUT R200, R201, 0x800, RZ, 0xfc, !PT ;  /* 0x00000800c9c87812 */ /* 0x000fc400078efcff */
[C---:B------:R-:W-:Y:S02]  /*1e10*/  LOP3.LUT R19, R201.reuse, 0xc00, RZ, 0xfc, !PT ;  /* 0x00000c00c9137812 */ /* 0x040fe400078efcff */
[----:B------:R-:W-:Y:S01]  /*1e20*/  LOP3.LUT R7, R201, 0x400, RZ, 0xfc, !PT ;  /* 0x00000400c9077812 */ /* 0x000fe200078efcff */
[----:B------:R-:W-:Y:S01]  /*1e30*/  IMAD.SHL.U32 R9, R200, 0x2, RZ ;  /* 0x00000002c8097824 */ /* 0x000fe200078e00ff */
[----:B------:R-:W-:Y:S01]  /*1e40*/  IADD3 R83, P3, R77, R12, RZ ;  /* 0x0000000c4d537210 */ /* 0x000fe20007f7e0ff */
[----:B------:R-:W-:Y:S01]  /*1e50*/  IMAD.SHL.U32 R12, R19, 0x2, RZ ;  /* 0x00000002130c7824 */ /* 0x000fe200078e00ff */
[----:B------:R-:W-:Y:S02]  /*1e60*/  SHF.L.U32 R6, R7, 0x1, RZ ;  /* 0x0000000107067819 */ /* 0x000fe400000006ff */
[----:B------:R-:W-:Y:S02]  /*1e70*/  LOP3.LUT R3, R11, 0xfc, RZ, 0xc0, !PT ;  /* 0x000000fc0b037812 */ /* 0x000fe400078ec0ff */
[----:B------:R-:W-:-:S02]  /*1e80*/  LOP3.LUT R6, R6, 0xfe0, RZ, 0xc0, !PT ;  /* 0x00000fe006067812 */ /* 0x000fc400078ec0ff */
[----:B------:R-:W-:Y:S02]  /*1e90*/  LOP3.LUT R9, R9, 0x17e0, RZ, 0xc0, !PT ;  /* 0x000017e009097812 */ /* 0x000fe400078ec0ff */
[----:B------:R-:W-:Y:S01]  /*1ea0*/  LOP3.LUT R16, R12, 0x1fe0, RZ, 0xc0, !PT ;  /* 0x00001fe00c107812 */ /* 0x000fe200078ec0ff */
[----:B------:R-:W-:Y:S01]  /*1eb0*/  VIADD R6, R6, UR4 ;  /* 0x0000000406067c36 */ /* 0x000fe20008000000 */
[----:B------:R-:W-:Y:S01]  /*1ec0*/  LEA R76, R3, UR4, 0x3 ;  /* 0x00000004034c7c11 */ /* 0x000fe2000f8e18ff */
[----:B------:R-:W-:Y:S01]  /*1ed0*/  VIADD R12, R9, UR4 ;  /* 0x00000004090c7c36 */ /* 0x000fe20008000000 */
[----:B------:R-:W-:Y:S01]  /*1ee0*/  IADD3 R16, R16, UR4, RZ ;  /* 0x0000000410107c10 */ /* 0x000fe2000fffe0ff */
[C---:B------:R-:W-:Y:S01]  /*1ef0*/  IMAD R9, R201.reuse, 0x8, R6 ;  /* 0x00000008c9097824 */ /* 0x040fe200078e0206 */
[----:B------:R-:W-:Y:S01]  /*1f00*/  BAR.SYNC.DEFER_BLOCKING 0x0 ;  /* 0x0000000000007b1d */ /* 0x000fe20000010000 */
[C---:B------:R-:W-:Y:S02]  /*1f10*/  IMAD R76, R201.reuse, 0x8, R76 ;  /* 0x00000008c94c7824 */ /* 0x040fe400078e024c */
[----:B------:R-:W-:-:S02]  /*1f20*/  IMAD R3, R201, 0x8, R12 ;  /* 0x00000008c9037824 */ /* 0x000fc400078e020c */
[----:B------:R-:W-:Y:S01]  /*1f30*/  IMAD R6, R201, 0x8, R16 ;  /* 0x00000008c9067824 */ /* 0x000fe200078e0210 */
[----:B------:R-:W-:Y:S02]  /*1f40*/  IADD3 R82, P4, R92, R29, RZ ;  /* 0x0000001d5c527210 */ /* 0x000fe40007f9e0ff */
[----:B------:R-:W-:Y:S02]  /*1f50*/  IADD3.X R88, R18, R31, RZ, P3, !PT ;  /* 0x0000001f12587210 */ /* 0x000fe40001ffe4ff */
[----:B------:R-:W-:Y:S01]  /*1f60*/  IADD3 R91, P1, P5, R17, R91, R74 ;  /* 0x0000005b115b7210 */ /* 0x000fe20007d3e04a */
[----:B0-----:R-:W0:Y:S04]  /*1f70*/  LDS.64 R20, [R76] ;  /* 0x000000004c147984 */ /* 0x001e280000000a00 */
[----:B------:R-:W1:Y:S04]  /*1f80*/  LDS.64 R22, [R9+0x2000] ;  /* 0x0020000009167984 */ /* 0x000e680000000a00 */
[----:B------:R-:W3:Y:S04]  /*1f90*/  LDS.64 R28, [R3+0x4000] ;  /* 0x00400000031c7984 */ /* 0x000ee80000000a00 */
[----:B------:R-:W4:Y:S01]  /*1fa0*/  LDS.64 R30, [R6+0x6000] ;  /* 0x00600000061e7984 */ /* 0x000f220000000a00 */
[----:B------:R-:W-:-:S02]  /*1fb0*/  SHF.R.U32.HI R207, RZ, 0x2, R11 ;  /* 0x00000002ffcf7819 */ /* 0x000fc4000001160b */
[----:B------:R-:W-:Y:S02]  /*1fc0*/  IADD3.X R16, R15, R10, R224, P1, P5 ;  /* 0x0000000a0f107210 */ /* 0x000fe40000fea4e0 */
[C-C-:B------:R-:W-:Y:S02]  /*1fd0*/  IADD3 R90, P2, P3, R17.reuse, R90, R0.reuse ;  /* 0x0000005a115a7210 */ /* 0x140fe40007b5e000 */
[C---:B------:R-:W-:Y:S01]  /*1fe0*/  IADD3 R221, P5, P1, R17.reuse, R92, R0 ;  /* 0x0000005c11dd7210 */ /* 0x040fe200079be000 */
[----:B------:R-:W-:Y:S01]  /*1ff0*/  IMAD.SHL.U32 R0, R4, 0x100, RZ ;  /* 0x0000010004007824 */ /* 0x000fe200078e00ff */
[----:B------:R-:W-:Y:S02]  /*2000*/  IADD3 R223, P0, P6, R17, R77, R74 ;  /* 0x0000004d11df7210 */ /* 0x000fe40007e1e04a */
[----:B------:R-:W-:Y:S02]  /*2010*/  LOP3.LUT R206, R209, 0xc, R208, 0xf8, !PT ;  /* 0x0000000cd1ce7812 */ /* 0x000fe400078ef8d0 */
[----:B------:R-:W-:-:S02]  /*2020*/  SGXT.U32 R207, R207, 0x6 ;  /* 0x00000006cfcf781a */ /* 0x000fc40000000000 */
[----:B------:R-:W-:Y:S02]  /*2030*/  IADD3.X R224, R15, R18, R224, P0, P6 ;  /* 0x000000120fe07210 */ /* 0x000fe400007ec4e0 */
[----:B------:R-:W-:Y:S02]  /*2040*/  ISETP.GE.AND P0, PT, R206, 0x200, PT ;  /* 0x00000200ce00780c */ /* 0x000fe40003f06270 */
[----:B------:R-:W-:Y:S02]  /*2050*/  PRMT R10, R207, 0x6540, R4 ;  /* 0x00006540cf0a7816 */ /* 0x000fe40000000004 */
[----:B------:R-:W-:Y:S02]  /*2060*/  LOP3.LUT R18, R0, 0x40, R207, 0xfe, !PT ;  /* 0x0000004000127812 */ /* 0x000fe400078efecf */
[----:B------:R-:W-:Y:S02]  /*2070*/  LOP3.LUT R12, R0, 0x80, R207, 0xfe, !PT ;  /* 0x00000080000c7812 */ /* 0x000fe400078efecf */
[----:B------:R-:W-:-:S02]  /*2080*/  LOP3.LUT R0, R0, 0xc0, R207, 0xfe, !PT ;  /* 0x000000c000007812 */ /* 0x000fc400078efecf */
[----:B------:R-:W-:Y:S02]  /*2090*/  IADD3.X R45, R15, R45, R222, P2, P3 ;  /* 0x0000002d0f2d7210 */ /* 0x000fe400017e64de */
[----:B------:R-:W-:Y:S02]  /*20a0*/  ISETP.LT.AND P6, PT, R10, 0x100, !P0 ;  /* 0x000001000a00780c */ /* 0x000fe400047c1270 */
[----:B------:R-:W-:Y:S02]  /*20b0*/  ISETP.LT.AND P2, PT, R18, 0x100, !P0 ;  /* 0x000001001200780c */ /* 0x000fe40004741270 */
[----:B------:R-:W-:Y:S02]  /*20c0*/  ISETP.LT.AND P3, PT, R12, 0x100, !P0 ;  /* 0x000001000c00780c */ /* 0x000fe40004761270 */
[----:B------:R-:W-:-:S07]  /*20d0*/  ISETP.LT.AND P0, PT, R0, 0x100, !P0 ;  /* 0x000001000000780c */ /* 0x000fce0004701270 */
[----:B0-----:R-:W2:Y:S04]  /*20e0*/  @P6 LDG.E.128 R188, desc[UR6][R20.64] ;  /* 0x0000000614bc6981 */ /* 0x001ea8000c1e1d00 */
[----:B-1----:R0:W2:Y:S04]  /*20f0*/  @P2 LDG.E.128 R168, desc[UR6][R22.64] ;  /* 0x0000000616a82981 */ /* 0x0020a8000c1e1d00 */
[----:B---3--:R-:W3:Y:S04]  /*2100*/  @P3 LDG.E.128 R160, desc[UR6][R28.64] ;  /* 0x000000061ca03981 */ /* 0x008ee8000c1e1d00 */
[----:B----4-:R1:W4:Y:S01]  /*2110*/  @P0 LDG.E.128 R180, desc[UR6][R30.64] ;  /* 0x000000061eb40981 */ /* 0x010322000c1e1d00 */
[C---:B------:R-:W-:Y:S01]  /*2120*/  SHF.L.U64.HI R185, R184.reuse, 0x2, R185 ;  /* 0x00000002b8b97819 */ /* 0x040fe200000102b9 */
[----:B------:R-:W-:Y:S01]  /*2130*/  IMAD.SHL.U32 R184, R184, 0x4, RZ ;  /* 0x00000004b8b87824 */ /* 0x000fe200078e00ff */
[C---:B------:R-:W-:Y:S01]  /*2140*/  SHF.L.U64.HI R187, R186.reuse, 0x2, R187 ;  /* 0x00000002babb7819 */ /* 0x040fe200000102bb */
[----:B------:R-:W-:Y:S01]  /*2150*/  IMAD.SHL.U32 R186, R186, 0x4, RZ ;  /* 0x00000004baba7824 */ /* 0x000fe200078e00ff */
[C---:B------:R-:W-:Y:S01]  /*2160*/  SHF.L.U64.HI R173, R172.reuse, 0x2, R173 ;  /* 0x00000002acad7819 */ /* 0x040fe200000102ad */
[----:B------:R-:W-:Y:S01]  /*2170*/  IMAD.X R85, R141, 0x1, R72, P4 ;  /* 0x000000018d557824 */ /* 0x000fe200020e0648 */
[----:B------:R-:W-:Y:S01]  /*2180*/  IADD3.X R222, R15, R141, R222, P5, P1 ;  /* 0x0000008d0fde7210 */ /* 0x000fe20002fe24de */
[----:B------:R-:W-:Y:S01]  /*2190*/  IMAD.SHL.U32 R172, R172, 0x4, RZ ;  /* 0x00000004acac7824 */ /* 0x000fe200078e00ff */
[----:B0-----:R-:W-:-:S02]  /*21a0*/  IADD3 R22, P4, R184, UR8, RZ ;  /* 0x00000008b8167c10 */ /* 0x001fc4000ff9e0ff */
[C---:B------:R-:W-:Y:S02]  /*21b0*/  SHF.L.U64.HI R175, R174.reuse, 0x2, R175 ;  /* 0x00000002aeaf7819 */ /* 0x040fe400000102af */
[----:B------:R-:W-:Y:S02]  /*21c0*/  IADD3 R20, P1, R186, UR8, RZ ;  /* 0x00000008ba147c10 */ /* 0x000fe4000ff3e0ff */
[----:B------:R-:W-:Y:S02]  /*21d0*/  SHF.L.U32 R174, R174, 0x2, RZ ;  /* 0x00000002aeae7819 */ /* 0x000fe400000006ff */
[----:B------:R-:W-:Y:S02]  /*21e0*/  IADD3.X R23, R185, UR9, RZ, P4, !PT ;  /* 0x00000009b9177c10 */ /* 0x000fe4000a7fe4ff */
[C---:B------:R-:W-:Y:S01]  /*21f0*/  SHF.L.U64.HI R134, R135.reuse, 0x2, R134 ;  /* 0x0000000287867819 */ /* 0x040fe20000010286 */
[----:B------:R-:W-:Y:S01]  /*2200*/  IMAD.SHL.U32 R135, R135, 0x4, RZ ;  /* 0x0000000487877824 */ /* 0x000fe200078e00ff */
[C---:B------:R-:W-:Y:S01]  /*2210*/  SHF.L.U64.HI R133, R132.reuse, 0x2, R133 ;  /* 0x0000000284857819 */ /* 0x040fe20000010285 */
[----:B------:R-:W-:Y:S01]  /*2220*/  IMAD.SHL.U32 R132, R132, 0x4, RZ ;  /* 0x0000000484847824 */ /* 0x000fe200078e00ff */
[----:B------:R-:W-:Y:S01]  /*2230*/  IADD3.X R21, R187, UR9, RZ, P1, !PT ;  /* 0x00000009bb157c10 */ /* 0x000fe20008ffe4ff */
[----:B------:R-:W-:Y:S01]  /*2240*/  BAR.SYNC.DEFER_BLOCKING 0x0 ;  /* 0x0000000000007b1d */ /* 0x000fe20000010000 */
[----:B------:R-:W-:-:S02]  /*2250*/  IADD3 R72, P4, R172, UR8, RZ ;  /* 0x00000008ac487c10 */ /* 0x000fc4000ff9e0ff */
[----:B------:R-:W-:Y:S02]  /*2260*/  IADD3 R74, P1, R174, UR8, RZ ;  /* 0x00000008ae4a7c10 */ /* 0x000fe4000ff3e0ff */
[----:B------:R-:W-:Y:S02]  /*2270*/  IADD3.X R77, R173, UR9, RZ, P4, !PT ;  /* 0x00000009ad4d7c10 */ /* 0x000fe4000a7fe4ff */
[----:B------:R-:W-:Y:S02]  /*2280*/  IADD3.X R79, R175, UR9, RZ, P1, !PT ;  /* 0x00000009af4f7c10 */ /* 0x000fe40008ffe4ff */
[----:B-1----:R-:W-:Y:S02]  /*2290*/  IADD3 R30, P1, R135, UR8, RZ ;  /* 0x00000008871e7c10 */ /* 0x002fe4000ff3e0ff */
[----:B------:R-:W-:Y:S02]  /*22a0*/  IADD3 R28, P4, R132, UR8, RZ ;  /* 0x00000008841c7c10 */ /* 0x000fe4000ff9e0ff */
[----:B------:R-:W-:-:S02]  /*22b0*/  IADD3.X R31, R134, UR9, RZ, P1, !PT ;  /* 0x00000009861f7c10 */ /* 0x000fc40008ffe4ff */
[----:B------:R-:W-:Y:S01]  /*22c0*/  IADD3.X R29, R133, UR9, RZ, P4, !PT ;  /* 0x00000009851d7c10 */ /* 0x000fe2000a7fe4ff */
[----:B------:R-:W-:Y:S01]  /*22d0*/  IMAD.SHL.U32 R94, R87, 0x4, RZ ;  /* 0x00000004575e7824 */ /* 0x000fe200078e00ff */
[----:B------:R0:W-:Y:S01]  /*22e0*/  STS.128 [R205], R20 ;  /* 0x00000014cd007388 */ /* 0x0001e20000000c00 */
[----:B------:R-:W-:Y:S01]  /*22f0*/  IADD3 R67, P1, R59, R67, RZ ;  /* 0x000000433b437210 */ /* 0x000fe20007f3e0ff */
[C---:B------:R-:W-:Y:S01]  /*2300*/  IMAD.SHL.U32 R92, R75.reuse, 0x4, RZ ;  /* 0x000000044b5c7824 */ /* 0x040fe200078e00ff */
[----:B------:R-:W-:Y:S02]  /*2310*/  SHF.L.U64.HI R93, R75, 0x2, R80 ;  /* 0x000000024b5d7819 */ /* 0x000fe40000010250 */
[----:B------:R-:W-:Y:S01]  /*2320*/  SHF.L.U64.HI R81, R83, 0x2, R88 ;  /* 0x0000000253517819 */ /* 0x000fe20000010258 */
[----:B0-----:R-:W-:Y:S01]  /*2330*/  IMAD.MOV.U32 R20, RZ, RZ, R74 ;  /* 0x000000ffff147224 */ /* 0x001fe200078e004a */
[----:B------:R-:W-:Y:S01]  /*2340*/  MOV R21, R79 ;  /* 0x0000004f00157202 */ /* 0x000fe20000000f00 */
[----:B------:R-:W-:-:S02]  /*2350*/  IMAD.MOV.U32 R22, RZ, RZ, R72 ;  /* 0x000000ffff167224 */ /* 0x000fc400078e0048 */
[----:B------:R-:W-:-:S05]  /*2360*/  IMAD.MOV.U32 R23, RZ, RZ, R77 ;  /* 0x000000ffff177224 */ /* 0x000fca00078e004d */
[----:B------:R0:W-:Y:S01]  /*2370*/  STS.128 [R205+0x10], R20 ;  /* 0x00001014cd007388 */ /* 0x0001e20000000c00 */
[----:B------:R-:W-:Y:S01]  /*2380*/  IADD3 R72, P4, R48, R73, RZ ;  /* 0x0000004930487210 */ /* 0x000fe20007f9e0ff */
[----:B------:R-:W-:Y:S01]  /*2390*/  IMAD.SHL.U32 R83, R83, 0x4, RZ ;  /* 0x0000000453537824 */ /* 0x000fe200078e00ff */
[----:B------:R-:W-:Y:S02]  /*23a0*/  IADD3.X R74, R86, R66, RZ, P1, !PT ;  /* 0x00000042564a7210 */ /* 0x000fe40000ffe4ff */
[C---:B------:R-:W-:Y:S01]  /*23b0*/  SHF.L.U64.HI R80, R82.reuse, 0x2, R85 ;  /* 0x0000000252507819 */ /* 0x040fe20000010255 */
[----:B------:R-:W-:Y:S01]  /*23c0*/  IMAD.SHL.U32 R82, R82, 0x4, RZ ;  /* 0x0000000452527824 */ /* 0x000fe200078e00ff */
[----:B------:R-:W-:Y:S01]  /*23d0*/  SHF.L.U64.HI R95, R87, 0x2, R78 ;  /* 0x00000002575f7819 */ /* 0x000fe2000001024e */
[----:B0-----:R-:W-:Y:S01]  /*23e0*/  IMAD.MOV.U32 R20, RZ, RZ, R30 ;  /* 0x000000ffff147224 */ /* 0x001fe200078e001e */
[----:B------:R-:W-:Y:S01]  /*23f0*/  MOV R22, R28 ;  /* 0x0000001c00167202 */ /* 0x000fe20000000f00 */
[----:B------:R-:W-:-:S02]  /*2400*/  IMAD.MOV.U32 R21, RZ, RZ, R31 ;  /* 0x000000ffff157224 */ /* 0x000fc400078e001f */
[----:B------:R-:W-:-:S05]  /*2410*/  IMAD.MOV.U32 R23, RZ, RZ, R29 ;  /* 0x000000ffff177224 */ /* 0x000fca00078e001d */
[----:B------:R0:W-:Y:S01]  /*2420*/  STS.128 [R205+0x20], R20 ;  /* 0x00002014cd007388 */ /* 0x0001e20000000c00 */
[----:B------:R-:W-:Y:S01]  /*2430*/  IMAD.X R73, R96, 0x1, R65, P4 ;  /* 0x0000000160497824 */ /* 0x000fe200020e0641 */
[C---:B------:R-:W-:Y:S01]  /*2440*/  SHF.L.U64.HI R74, R67.reuse, 0x2, R74 ;  /* 0x00000002434a7819 */ /* 0x040fe2000001024a */
[----:B------:R-:W-:Y:S01]  /*2450*/  IMAD.SHL.U32 R75, R67, 0x4, RZ ;  /* 0x00000004434b7824 */ /* 0x000fe200078e00ff */
[----:B------:R-:W-:Y:S02]  /*2460*/  IADD3 R65, P5, R82, UR8, RZ ;  /* 0x0000000852417c10 */ /* 0x000fe4000ffbe0ff */
[----:B0-----:R-:W-:Y:S02]  /*2470*/  IADD3 R20, P1, R94, UR8, RZ ;  /* 0x000000085e147c10 */ /* 0x001fe4000ff3e0ff */
[----:B------:R-:W-:Y:S02]  /*2480*/  IADD3 R22, P4, R92, UR8, RZ ;  /* 0x000000085c167c10 */ /* 0x000fe4000ff9e0ff */
[----:B------:R-:W-:-:S02]  /*2490*/  IADD3.X R21, R95, UR9, RZ, P1, !PT ;  /* 0x000000095f157c10 */ /* 0x000fc40008ffe4ff */
[----:B------:R-:W-:Y:S02]  /*24a0*/  IADD3 R67, P1, R83, UR8, RZ ;  /* 0x0000000853437c10 */ /* 0x000fe4000ff3e0ff */
[----:B------:R-:W-:Y:S02]  /*24b0*/  IADD3.X R23, R93, UR9, RZ, P4, !PT ;  /* 0x000000095d177c10 */ /* 0x000fe4000a7fe4ff */
[----:B------:R-:W-:Y:S02]  /*24c0*/  IADD3.X R78, R81, UR9, RZ, P1, !PT ;  /* 0x00000009514e7c10 */ /* 0x000fe40008ffe4ff */
[----:B------:R-:W-:Y:S02]  /*24d0*/  IADD3.X R66, R80, UR9, RZ, P5, !PT ;  /* 0x0000000950427c10 */ /* 0x000fe4000affe4ff */
[----:B------:R-:W-:Y:S02]  /*24e0*/  IADD3 R30, P4, R75, UR8, RZ ;  /* 0x000000084b1e7c10 */ /* 0x000fe4000ff9e0ff */
[C---:B------:R-:W-:Y:S01]  /*24f0*/  SHF.L.U64.HI R73, R72.reuse, 0x2, R73 ;  /* 0x0000000248497819 */ /* 0x040fe20000010249 */
[----:B------:R-:W-:Y:S01]  /*2500*/  IMAD.SHL.U32 R72, R72, 0x4, RZ ;  /* 0x0000000448487824 */ /* 0x000fe200078e00ff */
[----:B------:R0:W-:Y:S01]  /*2510*/  STS.128 [R205+0x30], R20 ;  /* 0x00003014cd007388 */ /* 0x0001e20000000c00 */
[----:B------:R-:W-:-:S03]  /*2520*/  IADD3.X R31, R74, UR9, RZ, P4, !PT ;  /* 0x000000094a1f7c10 */ /* 0x000fc6000a7fe4ff */
[----:B------:R-:W-:-:S04]  /*2530*/  IADD3 R28, P1, R72, UR8, RZ ;  /* 0x00000008481c7c10 */ /* 0x000fc8000ff3e0ff */
[----:B------:R-:W-:Y:S02]  /*2540*/  IADD3.X R29, R73, UR9, RZ, P1, !PT ;  /* 0x00000009491d7c10 */ /* 0x000fe40008ffe4ff */
[----:B0-----:R-:W-:Y:S01]  /*2550*/  MOV R20, R67 ;  /* 0x0000004300147202 */ /* 0x001fe20000000f00 */
[----:B------:R-:W-:Y:S02]  /*2560*/  IMAD.MOV.U32 R21, RZ, RZ, R78 ;  /* 0x000000ffff157224 */ /* 0x000fe400078e004e */
[----:B------:R-:W-:Y:S01]  /*2570*/  IMAD.MOV.U32 R22, RZ, RZ, R65 ;  /* 0x000000ffff167224 */ /* 0x000fe200078e0041 */
[----:B------:R-:W-:Y:S01]  /*2580*/  IADD3 R65, P4, R50, R63, RZ ;  /* 0x0000003f32417210 */ /* 0x000fe20007f9e0ff */
[----:B------:R-:W-:-:S04]  /*2590*/  IMAD.MOV.U32 R23, RZ, RZ, R66 ;  /* 0x000000ffff177224 */ /* 0x000fc800078e0042 */
[----:B------:R-:W-:Y:S01]  /*25a0*/  IMAD.X R66, R98, 0x1, R55, P4 ;  /* 0x0000000162427824 */ /* 0x000fe200020e0637 */
[----:B------:R0:W-:Y:S02]  /*25b0*/  STS.128 [R205+0x40], R20 ;  /* 0x00004014cd007388 */ /* 0x0001e40000000c00 */
[----:B0-----:R-:W-:Y:S01]  /*25c0*/  MOV R21, R31 ;  /* 0x0000001f00157202 */ /* 0x001fe20000000f00 */
[----:B------:R-:W-:Y:S01]  /*25d0*/  IMAD.MOV.U32 R22, RZ, RZ, R28 ;  /* 0x000000ffff167224 */ /* 0x000fe200078e001c */
[----:B------:R-:W-:Y:S01]  /*25e0*/  IADD3 R31, P4, R58, R62, RZ ;  /* 0x0000003e3a1f7210 */ /* 0x000fe20007f9e0ff */
[----:B------:R-:W-:Y:S01]  /*25f0*/  IMAD.MOV.U32 R20, RZ, RZ, R30 ;  /* 0x000000ffff147224 */ /* 0x000fe200078e001e */
[----:B------:R-:W-:Y:S02]  /*2600*/  IADD3 R28, P1, R56, R53, RZ ;  /* 0x00000035381c7210 */ /* 0x000fe40007f3e0ff */
[----:B------:R-:W-:Y:S01]  /*2610*/  IADD3 R30, P5, R84, R64, RZ ;  /* 0x00000040541e7210 */ /* 0x000fe20007fbe0ff */
[----:B------:R-:W-:-:S02]  /*2620*/  IMAD.X R54, R110, 0x1, R54, P4 ;  /* 0x000000016e367824 */ /* 0x000fc400020e0636 */
[----:B------:R-:W-:Y:S02]  /*2630*/  IMAD.MOV.U32 R23, RZ, RZ, R29 ;  /* 0x000000ffff177224 */ /* 0x000fe400078e001d */
[----:B------:R-:W-:Y:S01]  /*2640*/  IMAD.X R61, R108, 0x1, R61, P1 ;  /* 0x000000016c3d7824 */ /* 0x000fe200008e063d */
[----:B------:R-:W-:Y:S01]  /*2650*/  SHF.L.U32 R62, R65, 0x2, RZ ;  /* 0x00000002413e7819 */ /* 0x000fe200000006ff */
[----:B------:R-:W-:Y:S01]  /*2660*/  IMAD.X R53, R44, 0x1, R60, P5 ;  /* 0x000000012c357824 */ /* 0x000fe200028e063c */
[C---:B------:R-:W-:Y:S01]  /*2670*/  SHF.L.U64.HI R29, R31.reuse, 0x2, R54 ;  /* 0x000000021f1d7819 */ /* 0x040fe20000010236 */
[C---:B------:R-:W-:Y:S01]  /*2680*/  IMAD.SHL.U32 R60, R28.reuse, 0x4, RZ ;  /* 0x000000041c3c7824 */ /* 0x040fe200078e00ff */
[----:B------:R0:W-:Y:S01]  /*2690*/  STS.128 [R205+0x50], R20 ;  /* 0x00005014cd007388 */ /* 0x0001e20000000c00 */
[----:B------:R-:W-:Y:S01]  /*26a0*/  IMAD.SHL.U32 R31, R31, 0x4, RZ ;  /* 0x000000041f1f7824 */ /* 0x000fe200078e00ff */
[----:B------:R-:W-:Y:S02]  /*26b0*/  SHF.L.U64.HI R61, R28, 0x2, R61 ;  /* 0x000000021c3d7819 */ /* 0x000fe4000001023d */
[----:B------:R-:W-:-:S02]  /*26c0*/  SHF.L.U64.HI R63, R65, 0x2, R66 ;  /* 0x00000002413f7819 */ /* 0x000fc40000010242 */
[C---:B------:R-:W-:Y:S02]  /*26d0*/  SHF.L.U64.HI R28, R30.reuse, 0x2, R53 ;  /* 0x000000021e1c7819 */ /* 0x040fe40000010235 */
[----:B------:R-:W-:Y:S02]  /*26e0*/  SHF.L.U32 R30, R30, 0x2, RZ ;  /* 0x000000021e1e7819 */ /* 0x000fe400000006ff */
[----:B------:R-:W-:Y:S02]  /*26f0*/  IADD3 R54, P4, R31, UR8, RZ ;  /* 0x000000081f367c10 */ /* 0x000fe4000ff9e0ff */
[----:B0-----:R-:W-:Y:S02]  /*2700*/  IADD3 R20, P5, R62, UR8, RZ ;  /* 0x000000083e147c10 */ /* 0x001fe4000ffbe0ff */
[----:B------:R-:W-:Y:S02]  /*2710*/  IADD3 R22, P1, R60, UR8, RZ ;  /* 0x000000083c167c10 */ /* 0x000fe4000ff3e0ff */
[----:B------:R-:W-:-:S02]  /*2720*/  IADD3.X R21, R63, UR9, RZ, P5, !PT ;  /* 0x000000093f157c10 */ /* 0x000fc4000affe4ff */
[----:B------:R-:W-:Y:S02]  /*2730*/  IADD3 R53, P5, R30, UR8, RZ ;  /* 0x000000081e357c10 */ /* 0x000fe4000ffbe0ff */
[----:B------:R-:W-:Y:S02]  /*2740*/  IADD3.X R23, R61, UR9, RZ, P1, !PT ;  /* 0x000000093d177c10 */ /* 0x000fe40008ffe4ff */
[----:B------:R-:W-:Y:S02]  /*2750*/  IADD3.X R55, R29, UR9, RZ, P4, !PT ;  /* 0x000000091d377c10 */ /* 0x000fe4000a7fe4ff */
[----:B------:R-:W-:Y:S02]  /*2760*/  IADD3 R67, P1, P4, R17, R52, R220 ;  /* 0x0000003411437210 */ /* 0x000fe40007c3e0dc */
[----:B------:R-:W-:Y:S01]  /*2770*/  IADD3.X R52, R28, UR9, RZ, P5, !PT ;  /* 0x000000091c347c10 */ /* 0x000fe2000affe4ff */
[----:B------:R0:W-:Y:S02]  /*2780*/  STS.128 [R205+0x60], R20 ;  /* 0x00006014cd007388 */ /* 0x0001e40000000c00 */
[----:B0-----:R-:W-:-:S02]  /*2790*/  IMAD.MOV.U32 R20, RZ, RZ, R54 ;  /* 0x000000ffff147224 */ /* 0x001fc400078e0036 */
[----:B------:R-:W-:Y:S02]  /*27a0*/  IMAD.MOV.U32 R21, RZ, RZ, R55 ;  /* 0x000000ffff157224 */ /* 0x000fe400078e0037 */
[----:B------:R-:W-:Y:S02]  /*27b0*/  IMAD.MOV.U32 R22, RZ, RZ, R53 ;  /* 0x000000ffff167224 */ /* 0x000fe400078e0035 */
[----:B------:R-:W-:-:S05]  /*27c0*/  IMAD.MOV.U32 R23, RZ, RZ, R52 ;  /* 0x000000ffff177224 */ /* 0x000fca00078e0034 */
[----:B------:R-:W-:Y:S01]  /*27d0*/  STS.128 [R205+0x70], R20 ;  /* 0x00007014cd007388 */ /* 0x000fe20000000c00 */
[----:B------:R-:W-:Y:S01]  /*27e0*/  BAR.SYNC.DEFER_BLOCKING 0x0 ;  /* 0x0000000000007b1d */ /* 0x000fe20000010000 */
[----:B------:R-:W-:Y:S02]  /*27f0*/  IADD3.X R66, R15, R35, R140, P1, P4 ;  /* 0x000000230f427210 */ /* 0x000fe40000fe848c */
[----:B------:R-:W-:-:S04]  /*2800*/  IADD3 R64, P1, P4, R17, R34, R154 ;  /* 0x0000002211407210 */ /* 0x000fc80007c3e09a */
[----:B------:R-:W-:Y:S02]  /*2810*/  IADD3.X R65, R15, R33, R126, P1, P4 ;  /* 0x000000210f417210 */ /* 0x000fe40000fe847e */
[----:B------:R-:W-:Y:S01]  /*2820*/  IADD3 R87, P1, P4, R17, R32, R152 ;  /* 0x0000002011577210 */ /* 0x000fe20007c3e098 */
[----:B------:R0:W1:Y:S04]  /*2830*/  LDS.64 R54, [R76] ;  /* 0x000000004c367984 */ /* 0x0000680000000a00 */
[----:B------:R-:W2:Y:S04]  /*2840*/  LDS.64 R52, [R9+0x2000] ;  /* 0x0020000009347984 */ /* 0x000ea80000000a00 */
[----:B------:R-:W3:Y:S04]  /*2850*/  LDS.64 R34, [R3+0x4000] ;  /* 0x0040000003227984 */ /* 0x000ee80000000a00 */
[----:B------:R-:W4:Y:S01]  /*2860*/  LDS.64 R32, [R6+0x6000] ;  /* 0x0060000006207984 */ /* 0x000f220000000a00 */
[----:B------:R-:W-:-:S02]  /*2870*/  CS2R R156, SRZ ;  /* 0x00000000009c7805 */ /* 0x000fc4000001ff00 */
[----:B------:R-:W-:Y:S02]  /*2880*/  CS2R R158, SRZ ;  /* 0x00000000009e7805 */ /* 0x000fe4000001ff00 */
[----:B0-----:R-:W-:Y:S02]  /*2890*/  CS2R R76, SRZ ;  /* 0x00000000004c7805 */ /* 0x001fe4000001ff00 */
[----:B------:R-:W-:Y:S02]  /*28a0*/  CS2R R78, SRZ ;  /* 0x00000000004e7805 */ /* 0x000fe4000001ff00 */
[----:B------:R-:W-:Y:S02]  /*28b0*/  IADD3.X R210, R15, R8, R124, P1, P4 ;  /* 0x000000080fd27210 */ /* 0x000fe40000fe847c */
[----:B------:R-:W-:Y:S01]  /*28c0*/  LOP3.LUT R8, R11, 0xff, RZ, 0xc0, !PT ;  /* 0x000000ff0b087812 */ /* 0x000fe200078ec0ff */
[----:B-1----:R-:W5:Y:S04]  /*28d0*/  @P6 LDG.E.128 R192, desc[UR6][R54.64] ;  /* 0x0000000636c06981 */ /* 0x002f68000c1e1d00 */
[----:B--2---:R0:W2:Y:S04]  /*28e0*/  @P2 LDG.E.128 R164, desc[UR6][R52.64] ;  /* 0x0000000634a42981 */ /* 0x0040a8000c1e1d00 */
[----:B---3--:R-:W3:Y:S04]  /*28f0*/  @P3 LDG.E.128 R156, desc[UR6][R34.64] ;  /* 0x00000006229c3981 */ /* 0x008ee8000c1e1d00 */
[----:B----4-:R1:W4:Y:S01]  /*2900*/  @P0 LDG.E.128 R76, desc[UR6][R32.64] ;  /* 0x00000006204c0981 */ /* 0x010322000c1e1d00 */
[----:B------:R-:W-:Y:S01]  /*2910*/  LEA R20, R8, UR4, 0x3 ;  /* 0x0000000408147c11 */ /* 0x000fe2000f8e18ff */
[----:B------:R-:W-:Y:S01]  /*2920*/  BAR.SYNC.DEFER_BLOCKING 0x0 ;  /* 0x0000000000007b1d */ /* 0x000fe20000010000 */
[----:B------:R-:W-:-:S02]  /*2930*/  IADD3 R85, P1, P4, R17, R13, R146 ;  /* 0x0000000d11557210 */ /* 0x000fc40007c3e092 */
[----:B------:R-:W-:Y:S02]  /*2940*/  SHF.L.U64.HI R240, R239, 0x2, R240 ;  /* 0x00000002eff07819 */ /* 0x000fe400000102f0 */
[----:B------:R-:W-:Y:S02]  /*2950*/  IADD3.X R204, R15, R14, R114, P1, P4 ;  /* 0x0000000e0fcc7210 */ /* 0x000fe40000fe8472 */
[----:B------:R-:W-:Y:S02]  /*2960*/  SHF.L.U32 R239, R239, 0x2, RZ ;  /* 0x00000002efef7819 */ /* 0x000fe400000006ff */
[----:B------:R-:W-:Y:S02]  /*2970*/  IADD3 R57, P1, P4, R17, R57, R144 ;  /* 0x0000003911397210 */ /* 0x000fe40007c3e090 */
[C---:B------:R-:W-:Y:S01]  /*2980*/  SHF.L.U64.HI R238, R237.reuse, 0x2, R238 ;  /* 0x00000002edee7819 */ /* 0x040fe200000102ee */
[----:B-----5:R5:W-:Y:S01]  /*2990*/  STS [R20], R5 ;  /* 0x0000000514007388 */ /* 0x020be20000000800 */
[----:B0-----:R-:W-:Y:S01]  /*29a0*/  IADD3 R53, P5, R239, UR8, RZ ;  /* 0x00000008ef357c10 */ /* 0x001fe2000ffbe0ff */
[----:B------:R-:W-:Y:S01]  /*29b0*/  IMAD.SHL.U32 R237, R237, 0x4, RZ ;  /* 0x00000004eded7824 */ /* 0x000fe200078e00ff */
[----:B------:R-:W-:-:S02]  /*29c0*/  IADD3.X R176, R15, R51, R112, P1, P4 ;  /* 0x000000330fb07210 */ /* 0x000fc40000fe8470 */
[----:B------:R-:W-:Y:S02]  /*29d0*/  LOP3.LUT R8, R207, 0x40, RZ, 0xfc, !PT ;  /* 0x00000040cf087812 */ /* 0x000fe400078efcff */
[----:B------:R-:W-:Y:S02]  /*29e0*/  IADD3 R49, P1, P4, R17, R49, R142 ;  /* 0x0000003111317210 */ /* 0x000fe40007c3e08e */
[C---:B------:R-:W-:Y:S02]  /*29f0*/  LOP3.LUT R13, R207.reuse, 0x80, RZ, 0xfc, !PT ;  /* 0x00000080cf0d7812 */ /* 0x040fe400078efcff */
[----:B------:R-:W-:Y:S02]  /*2a00*/  LOP3.LUT R14, R207, 0xc0, RZ, 0xfc, !PT ;  /* 0x000000c0cf0e7812 */ /* 0x000fe400078efcff */
[C---:B------:R-:W-:Y:S01]  /*2a10*/  SHF.L.U64.HI R151, R150.reuse, 0x2, R151 ;  /* 0x0000000296977819 */ /* 0x040fe20000010297 */
[----:B------:R-:W-:Y:S01]  /*2a20*/  IMAD.SHL.U32 R150, R150, 0x4, RZ ;  /* 0x0000000496967824 */ /* 0x000fe200078e00ff */
[----:B------:R-:W-:-:S02]  /*2a30*/  IADD3.X R21, R240, UR9, RZ, P5, !PT ;  /* 0x00000009f0157c10 */ /* 0x000fc4000affe4ff */
[----:B------:R-:W-:Y:S02]  /*2a40*/  IADD3 R22, P5, R237, UR8, RZ ;  /* 0x00000008ed167c10 */ /* 0x000fe4000ffbe0ff */
[----:B-1----:R-:W-:Y:S02]  /*2a50*/  LEA R32, R8, UR4, 0x3 ;  /* 0x0000000408207c11 */ /* 0x002fe4000f8e18ff */
[----:B------:R-:W-:Y:S02]  /*2a60*/  IADD3.X R178, R15, R47, R46, P1, P4 ;  /* 0x0000002f0fb27210 */ /* 0x000fe40000fe842e */
[----:B-----5:R-:W-:Y:S01]  /*2a70*/  LEA R5, R13, UR4, 0x3 ;  /* 0x000000040d057c11 */ /* 0x020fe2000f8e18ff */
[----:B------:R-:W-:Y:S01]  /*2a80*/  BAR.SYNC.DEFER_BLOCKING 0x0 ;  /* 0x0000000000007b1d */ /* 0x000fe20000010000 */
[----:B------:R-:W-:Y:S02]  /*2a90*/  LEA R8, R14, UR4, 0x3 ;  /* 0x000000040e087c11 */ /* 0x000fe4000f8e18ff */
[----:B------:R-:W-:-:S02]  /*2aa0*/  LEA R47, R207, UR4, 0x3 ;  /* 0x00000004cf2f7c11 */ /* 0x000fc4000f8e18ff */
[C---:B------:R-:W-:Y:S01]  /*2ab0*/  SHF.L.U64.HI R149, R148.reuse, 0x2, R149 ;  /* 0x0000000294957819 */ /* 0x040fe20000010295 */
[----:B------:R-:W-:Y:S01]  /*2ac0*/  IMAD.SHL.U32 R148, R148, 0x4, RZ ;  /* 0x0000000494947824 */ /* 0x000fe200078e00ff */
[----:B------:R-:W-:Y:S02]  /*2ad0*/  IADD3.X R23, R238, UR9, RZ, P5, !PT ;  /* 0x00000009ee177c10 */ /* 0x000fe4000affe4ff */
[----:B------:R-:W-:Y:S02]  /*2ae0*/  IADD3 R51, P5, R150, UR8, RZ ;  /* 0x0000000896337c10 */ /* 0x000fe4000ffbe0ff */
[C---:B------:R-:W-:Y:S01]  /*2af0*/  SHF.L.U64.HI R118, R119.reuse, 0x2, R118 ;  /* 0x0000000277767819 */ /* 0x040fe20000010276 */
[----:B------:R-:W-:Y:S01]  /*2b00*/  IMAD.SHL.U32 R119, R119, 0x4, RZ ;  /* 0x0000000477777824 */ /* 0x000fe200078e00ff */
[----:B------:R-:W-:Y:S02]  /*2b10*/  IADD3.X R202, R151, UR9, RZ, P5, !PT ;  /* 0x0000000997ca7c10 */ /* 0x000fe4000affe4ff */
[----:B------:R-:W-:Y:S01]  /*2b20*/  IADD3 R33, P5, R148, UR8, RZ ;  /* 0x0000000894217c10 */ /* 0x000fe2000ffbe0ff */
[----:B------:R0:W-:Y:S04]  /*2b30*/  LDS R13, [R32] ;  /* 0x00000000200d7984 */ /* 0x0001e80000000800 */
[----:B------:R-:W-:Y:S04]  /*2b40*/  LDS R5, [R5] ;  /* 0x0000000005057984 */ /* 0x000fe80000000800 */
[----:B------:R-:W-:Y:S04]  /*2b50*/  LDS R14, [R47] ;  /* 0x000000002f0e7984 */ /* 0x000fe80000000800 */
[----:B------:R-:W-:Y:S01]  /*2b60*/  LDS R8, [R8] ;  /* 0x0000000008087984 */ /* 0x000fe20000000800 */
[----:B------:R-:W-:-:S02]  /*2b70*/  IADD3.X R88, R149, UR9, RZ, P5, !PT ;  /* 0x0000000995587c10 */ /* 0x000fc4000affe4ff */
[C---:B------:R-:W-:Y:S02]  /*2b80*/  SHF.L.U64.HI R117, R116.reuse, 0x2, R117 ;  /* 0x0000000274757819 */ /* 0x040fe40000010275 */
[----:B------:R-:W-:Y:S02]  /*2b90*/  IADD3 R54, P5, R119, UR8, RZ ;  /* 0x0000000877367c10 */ /* 0x000fe4000ffbe0ff */
[----:B------:R-:W-:Y:S02]  /*2ba0*/  SHF.L.U32 R116, R116, 0x2, RZ ;  /* 0x0000000274747819 */ /* 0x000fe400000006ff */
[C---:B------:R-:W-:Y:S01]  /*2bb0*/  SHF.L.U64.HI R107, R106.reuse, 0x2, R107 ;  /* 0x000000026a6b7819 */ /* 0x040fe2000001026b */
[----:B------:R-:W-:Y:S01]  /*2bc0*/  IMAD.SHL.U32 R106, R106, 0x4, RZ ;  /* 0x000000046a6a7824 */ /* 0x000fe200078e00ff */
[----:B------:R-:W-:Y:S02]  /*2bd0*/  IADD3.X R55, R118, UR9, RZ, P5, !PT ;  /* 0x0000000976377c10 */ /* 0x000fe4000affe4ff */
[----:B------:R-:W-:Y:S01]  /*2be0*/  IADD3 R52, P5, R116, UR8, RZ ;  /* 0x0000000874347c10 */ /* 0x000fe2000ffbe0ff */
[----:B------:R-:W-:Y:S01]  /*2bf0*/  IMAD.MOV.U32 R20, RZ, RZ, R53 ;  /* 0x000000ffff147224 */ /* 0x000fe200078e0035 */
[----:B------:R-:W-:Y:S01]  /*2c00*/  BAR.SYNC.DEFER_BLOCKING 0x0 ;  /* 0x0000000000007b1d */ /* 0x000fe20000010000 */
[C---:B------:R-:W-:Y:S01]  /*2c10*/  SHF.L.U64.HI R105, R104.reuse, 0x2, R105 ;  /* 0x0000000268697819 */ /* 0x040fe20000010269 */
[----:B------:R-:W-:Y:S01]  /*2c20*/  IMAD.SHL.U32 R104, R104, 0x4, RZ ;  /* 0x0000000468687824 */ /* 0x000fe200078e00ff */
[----:B------:R-:W-:-:S02]  /*2c30*/  IADD3.X R53, R117, UR9, RZ, P5, !PT ;  /* 0x0000000975357c10 */ /* 0x000fc4000affe4ff */
[----:B------:R-:W-:Y:S02]  /*2c40*/  IADD3 R34, P5, R106, UR8, RZ ;  /* 0x000000086a227c10 */ /* 0x000fe4000ffbe0ff */
[C---:B------:R-:W-:Y:S01]  /*2c50*/  SHF.L.U64.HI R89, R91.reuse, 0x2, R16 ;  /* 0x000000025b597819 */ /* 0x040fe20000010210 */
[----:B------:R-:W-:Y:S01]  /*2c60*/  IMAD.SHL.U32 R91, R91, 0x4, RZ ;  /* 0x000000045b5b7824 */ /* 0x000fe200078e00ff */
[----:B------:R-:W-:Y:S02]  /*2c70*/  IADD3.X R35, R107, UR9, RZ, P5, !PT ;  /* 0x000000096b237c10 */ /* 0x000fe4000affe4ff */
[----:B0-----:R-:W-:Y:S02]  /*2c80*/  IADD3 R32, P5, R104, UR8, RZ ;  /* 0x0000000868207c10 */ /* 0x001fe4000ffbe0ff */
[C---:B------:R-:W-:Y:S02]  /*2c90*/  SHF.L.U64.HI R66, R67.reuse, 0x2, R66 ;  /* 0x0000000243427819 */ /* 0x040fe40000010242 */
[----:B------:R-:W-:Y:S01]  /*2ca0*/  SHF.L.U32 R67, R67, 0x2, RZ ;  /* 0x0000000243437819 */ /* 0x000fe200000006ff */
[----:B------:R0:W-:Y:S01]  /*2cb0*/  STS.128 [R205], R20 ;  /* 0x00000014cd007388 */ /* 0x0001e20000000c00 */
[C---:B------:R-:W-:Y:S01]  /*2cc0*/  SHF.L.U64.HI R65, R64.reuse, 0x2, R65 ;  /* 0x0000000240417819 */ /* 0x040fe20000010241 */
[----:B------:R-:W-:-:S02]  /*2cd0*/  IMAD.SHL.U32 R64, R64, 0x4, RZ ;  /* 0x0000000440407824 */ /* 0x000fc400078e00ff */
[----:B0-----:R-:W-:Y:S01]  /*2ce0*/  IMAD.MOV.U32 R22, RZ, RZ, R33 ;  /* 0x000000ffff167224 */ /* 0x001fe200078e0021 */
[----:B------:R-:W-:Y:S01]  /*2cf0*/  MOV R20, R51 ;  /* 0x0000003300147202 */ /* 0x000fe20000000f00 */
[----:B------:R-:W-:Y:S01]  /*2d00*/  IMAD.MOV.U32 R23, RZ, RZ, R88 ;  /* 0x000000ffff177224 */ /* 0x000fe200078e0058 */
[C---:B------:R-:W-:Y:S01]  /*2d10*/  SHF.L.U64.HI R88, R90.reuse, 0x2, R45 ;  /* 0x000000025a587819 */ /* 0x040fe2000001022d */
[----:B------:R-:W-:Y:S01]  /*2d20*/  IMAD.SHL.U32 R90, R90, 0x4, RZ ;  /* 0x000000045a5a7824 */ /* 0x000fe200078e00ff */
[----:B------:R-:W-:Y:S02]  /*2d30*/  IADD3.X R33, R105, UR9, RZ, P5, !PT ;  /* 0x0000000969217c10 */ /* 0x000fe4000affe4ff */
[----:B------:R-:W-:Y:S01]  /*2d40*/  IADD3 R51, P5, R91, UR8, RZ ;  /* 0x000000085b337c10 */ /* 0x000fe2000ffbe0ff */
[----:B------:R-:W-:-:S03]  /*2d50*/  IMAD.MOV.U32 R21, RZ, RZ, R202 ;  /* 0x000000ffff157224 */ /* 0x000fc600078e00ca */
[----:B------:R-:W-:Y:S02]  /*2d60*/  IADD3.X R214, R89, UR9, RZ, P5, !PT ;  /* 0x0000000959d67c10 */ /* 0x000fe4000affe4ff */
[----:B------:R-:W-:Y:S01]  /*2d70*/  IADD3 R47, P5, R90, UR8, RZ ;  /* 0x000000085a2f7c10 */ /* 0x000fe2000ffbe0ff */
[----:B------:R0:W-:Y:S03]  /*2d80*/  STS.128 [R205+0x10], R20 ;  /* 0x00001014cd007388 */ /* 0x0001e60000000c00 */
[----:B------:R-:W-:Y:S02]  /*2d90*/  IADD3.X R212, R88, UR9, RZ, P5, !PT ;  /* 0x0000000958d47c10 */ /* 0x000fe4000affe4ff */
[----:B------:R-:W-:Y:S02]  /*2da0*/  IADD3 R16, P5, R67, UR8, RZ ;  /* 0x0000000843107c10 */ /* 0x000fe4000ffbe0ff */
[----:B------:R-:W-:-:S02]  /*2db0*/  IADD3 R220, P1, P4, R17, R59, R220 ;  /* 0x0000003b11dc7210 */ /* 0x000fc40007c3e0dc */
[----:B------:R-:W-:Y:S02]  /*2dc0*/  IADD3.X R45, R66, UR9, RZ, P5, !PT ;  /* 0x00000009422d7c10 */ /* 0x000fe4000affe4ff */
[----:B------:R-:W-:Y:S01]  /*2dd0*/  IADD3 R59, P5, R64, UR8, RZ ;  /* 0x00000008403b7c10 */ /* 0x000fe2000ffbe0ff */
[----:B0-----:R-:W-:Y:S01]  /*2de0*/  IMAD.MOV.U32 R20, RZ, RZ, R54 ;  /* 0x000000ffff147224 */ /* 0x001fe200078e0036 */
[----:B------:R-:W-:Y:S01]  /*2df0*/  MOV R23, R53 ;  /* 0x0000003500177202 */ /* 0x000fe20000000f00 */
[----:B------:R-:W-:Y:S02]  /*2e00*/  IMAD.MOV.U32 R21, RZ, RZ, R55 ;  /* 0x000000ffff157224 */ /* 0x000fe400078e0037 */
[----:B------:R-:W-:Y:S02]  /*2e10*/  IMAD.MOV.U32 R22, RZ, RZ, R52 ;  /* 0x000000ffff167224 */ /* 0x000fe400078e0034 */
[----:B------:R-:W-:Y:S01]  /*2e20*/  IMAD.SHL.U32 R54, R87, 0x4, RZ ;  /* 0x0000000457367824 */ /* 0x000fe200078e00ff */
[C---:B------:R-:W-:Y:S01]  /*2e30*/  SHF.L.U64.HI R53, R85.reuse, 0x2, R204 ;  /* 0x0000000255357819 */ /* 0x040fe200000102cc */
[----:B------:R-:W-:Y:S01]  /*2e40*/  IMAD.SHL.U32 R52, R85, 0x4, RZ ;  /* 0x0000000455347824 */ /* 0x000fe200078e00ff */
[----:B------:R0:W-:Y:S01]  /*2e50*/  STS.128 [R205+0x20], R20 ;  /* 0x00002014cd007388 */ /* 0x0001e20000000c00 */
[----:B------:R-:W-:-:S02]  /*2e60*/  IADD3.X R204, R65, UR9, RZ, P5, !PT ;  /* 0x0000000941cc7c10 */ /* 0x000fc4000affe4ff */
[----:B------:R-:W-:Y:S02]  /*2e70*/  SHF.L.U64.HI R55, R87, 0x2, R210 ;  /* 0x0000000257377819 */ /* 0x000fe400000102d2 */
[----:B------:R-:W-:Y:S01]  /*2e80*/  IADD3 R85, P5, R54, UR8, RZ ;  /* 0x0000000836557c10 */ /* 0x000fe2000ffbe0ff */
[----:B------:R-:W1:Y:S01]  /*2e90*/  S2R R202, SR_TID.X ;  /* 0x0000000000ca7919 */ /* 0x000e620000002100 */
[----:B0-----:R-:W-:Y:S01]  /*2ea0*/  IMAD.MOV.U32 R20, RZ, RZ, R34 ;  /* 0x000000ffff147224 */ /* 0x001fe200078e0022 */
[----:B------:R-:W-:Y:S01]  /*2eb0*/  MOV R22, R32 ;  /* 0x0000002000167202 */ /* 0x000fe20000000f00 */
[----:B------:R-:W-:Y:S02]  /*2ec0*/  IMAD.MOV.U32 R21, RZ, RZ, R35 ;  /* 0x000000ffff157224 */ /* 0x000fe400078e0023 */
[----:B------:R-:W-:Y:S01]  /*2ed0*/  IMAD.MOV.U32 R23, RZ, RZ, R33 ;  /* 0x000000ffff177224 */ /* 0x000fe200078e0021 */
[C---:B------:R-:W-:Y:S01]  /*2ee0*/  SHF.L.U64.HI R33, R57.reuse, 0x2, R176 ;  /* 0x0000000239217819 */ /* 0x040fe200000102b0 */
[----:B------:R-:W-:Y:S01]  /*2ef0*/  IMAD.SHL.U32 R35, R57, 0x4, RZ ;  /* 0x0000000439237824 */ /* 0x000fe200078e00ff */
[----:B------:R-:W-:-:S02]  /*2f00*/  IADD3.X R176, R55, UR9, RZ, P5, !PT ;  /* 0x0000000937b07c10 */ /* 0x000fc4000affe4ff */
[----:B------:R0:W-:Y:S01]  /*2f10*/  STS.128 [R205+0x30], R20 ;  /* 0x00003014cd007388 */ /* 0x0001e20000000c00 */
[----:B------:R-:W-:Y:S01]  /*2f20*/  IADD3 R87, P5, R52, UR8, RZ ;  /* 0x0000000834577c10 */ /* 0x000fe2000ffbe0ff */
[C---:B------:R-:W-:Y:S01]  /*2f30*/  IMAD.SHL.U32 R34, R49.reuse, 0x4, RZ ;  /* 0x0000000431227824 */ /* 0x040fe200078e00ff */
[----:B------:R-:W-:Y:S02]  /*2f40*/  SHF.L.U64.HI R32, R49, 0x2, R178 ;  /* 0x0000000231207819 */ /* 0x000fe400000102b2 */
[----:B------:R-:W-:Y:S02]  /*2f50*/  IADD3.X R178, R53, UR9, RZ, P5, !PT ;  /* 0x0000000935b27c10 */ /* 0x000fe4000affe4ff */
[----:B------:R-:W-:Y:S01]  /*2f60*/  IADD3 R49, P5, R35, UR8, RZ ;  /* 0x0000000823317c10 */ /* 0x000fe2000ffbe0ff */
[----:B0-----:R-:W-:Y:S01]  /*2f70*/  IMAD.MOV.U32 R20, RZ, RZ, R51 ;  /* 0x000000ffff147224 */ /* 0x001fe200078e0033 */
[----:B------:R-:W-:Y:S01]  /*2f80*/  MOV R21, R214 ;  /* 0x000000d600157202 */ /* 0x000fe20000000f00 */
[----:B------:R-:W-:-:S02]  /*2f90*/  IMAD.MOV.U32 R22, RZ, RZ, R47 ;  /* 0x000000ffff167224 */ /* 0x000fc400078e002f */
[----:B------:R-:W-:Y:S01]  /*2fa0*/  IMAD.MOV.U32 R23, RZ, RZ, R212 ;  /* 0x000000ffff177224 */ /* 0x000fe200078e00d4 */
[----:B------:R-:W-:-:S04]  /*2fb0*/  IADD3.X R210, R33, UR9, RZ, P5, !PT ;  /* 0x0000000921d27c10 */ /* 0x000fc8000affe4ff */
[----:B------:R0:W-:Y:S01]  /*2fc0*/  STS.128 [R205+0x40], R20 ;  /* 0x00004014cd007388 */ /* 0x0001e20000000c00 */
[----:B------:R-:W-:Y:S01]  /*2fd0*/  IADD3 R47, P5, R34, UR8, RZ ;  /* 0x00000008222f7c10 */ /* 0x000fe2000ffbe0ff */
[----:B0-----:R-:W-:Y:S01]  /*2fe0*/  IMAD.MOV.U32 R20, RZ, RZ, R16 ;  /* 0x000000ffff147224 */ /* 0x001fe200078e0010 */
[----:B------:R-:W-:Y:S01]  /*2ff0*/  MOV R22, R59 ;  /* 0x0000003b00167202 */ /* 0x000fe20000000f00 */
[----:B------:R-:W-:Y:S02]  /*3000*/  IMAD.MOV.U32 R21, RZ, RZ, R45 ;  /* 0x000000ffff157224 */ /* 0x000fe400078e002d */
[----:B------:R-:W-:Y:S01]  /*3010*/  IMAD.MOV.U32 R23, RZ, RZ, R204 ;  /* 0x000000ffff177224 */ /* 0x000fe200078e00cc */
[----:B------:R-:W-:-:S04]  /*3020*/  IADD3.X R204, R32, UR9, RZ, P5, !PT ;  /* 0x0000000920cc7c10 */ /* 0x000fc8000affe4ff */
[----:B------:R0:W-:Y:S02]  /*3030*/  STS.128 [R205+0x50], R20 ;  /* 0x00005014cd007388 */ /* 0x0001e40000000c00 */
[----:B0-----:R-:W-:Y:S01]  /*3040*/  IMAD.MOV.U32 R20, RZ, RZ, R85 ;  /* 0x000000ffff147224 */ /* 0x001fe200078e0055 */
[----:B------:R-:W-:Y:S01]  /*3050*/  MOV R23, R178 ;  /* 0x000000b200177202 */ /* 0x000fe20000000f00 */
[----:B------:R-:W-:Y:S02]  /*3060*/  IMAD.MOV.U32 R21, RZ, RZ, R176 ;  /* 0x000000ffff157224 */ /* 0x000fe400078e00b0 */
[----:B------:R-:W-:-:S05]  /*3070*/  IMAD.MOV.U32 R22, RZ, RZ, R87 ;  /* 0x000000ffff167224 */ /* 0x000fca00078e0057 */
[----:B------:R0:W-:Y:S01]  /*3080*/  STS.128 [R205+0x60], R20 ;  /* 0x00006014cd007388 */ /* 0x0001e20000000c00 */
[----:B-1----:R-:W-:Y:S01]  /*3090*/  LOP3.LUT R51, R202, 0xfc, RZ, 0xc0, !PT ;  /* 0x000000fcca337812 */ /* 0x002fe200078ec0ff */
[----:B0-----:R-:W-:Y:S01]  /*30a0*/  IMAD.MOV.U32 R20, RZ, RZ, R49 ;  /* 0x000000ffff147224 */ /* 0x001fe200078e0031 */
[----:B------:R-:W-:Y:S01]  /*30b0*/  MOV R23, R204 ;  /* 0x000000cc00177202 */ /* 0x000fe20000000f00 */
[----:B------:R-:W-:Y:S02]  /*30c0*/  IMAD.MOV.U32 R21, RZ, RZ, R210 ;  /* 0x000000ffff157224 */ /* 0x000fe400078e00d2 */
[----:B------:R-:W-:-:S05]  /*30d0*/  IMAD.MOV.U32 R22, RZ, RZ, R47 ;  /* 0x000000ffff167224 */ /* 0x000fca00078e002f */
[----:B------:R-:W-:Y:S01]  /*30e0*/  STS.128 [R205+0x70], R20 ;  /* 0x00007014cd007388 */ /* 0x000fe20000000c00 */
[----:B------:R-:W-:Y:S01]  /*30f0*/  BAR.SYNC.DEFER_BLOCKING 0x0 ;  /* 0x0000000000007b1d */ /* 0x000fe20000010000 */
[----:B------:R-:W-:-:S05]  /*3100*/  LEA R16, R51, UR4, 0x3 ;  /* 0x0000000433107c11 */ /* 0x000fca000f8e18ff */
[----:B------:R-:W-:Y:S01]  /*3110*/  IMAD R214, R201, 0x8, R16 ;  /* 0x00000008c9d67824 */ /* 0x000fe200078e0210 */
[----:B------:R-:W-:Y:S02]  /*3120*/  IADD3.X R45, R15, R86, R140, P1, P4 ;  /* 0x000000560f2d7210 */ /* 0x000fe40000fe848c */
[----:B------:R-:W-:-:S03]  /*3130*/  IADD3 R154, P1, P4, R17, R48, R154 ;  /* 0x00000030119a7210 */ /* 0x000fc60007c3e09a */
[----:B------:R-:W0:Y:S04]  /*3140*/  LDS.64 R214, [R214] ;  /* 0x00000000d6d67984 */ /* 0x000e280000000a00 */
[----:B------:R-:W1:Y:S04]  /*3150*/  LDS.64 R212, [R9+0x2000] ;  /* 0x0020000009d47984 */ /* 0x000e680000000a00 */
[----:B------:R-:W5:Y:S04]  /*3160*/  LDS.64 R210, [R3+0x4000] ;  /* 0x0040000003d27984 */ /* 0x000f680000000a00 */
[----:B------:R-:W2:Y:S01]  /*3170*/  LDS.64 R20, [R6+0x6000] ;  /* 0x0060000006147984 */ /* 0x000ea20000000a00 */
[----:B------:R-:W-:-:S02]  /*3180*/  IADD3.X R217, R15, R96, R126, P1, P4 ;  /* 0x000000600fd97210 */ /* 0x000fc40000fe847e */
[----:B------:R-:W-:-:S04]  /*3190*/  IADD3 R152, P1, P4, R17, R50, R152 ;  /* 0x0000003211987210 */ /* 0x000fc80007c3e098 */
[----:B------:R-:W-:Y:S02]  /*31a0*/  IADD3.X R47, R15, R98, R124, P1, P4 ;  /* 0x000000620f2f7210 */ /* 0x000fe40000fe847c */
[----:B------:R-:W-:-:S04]  /*31b0*/  IADD3 R56, P1, P4, R17, R56, R146 ;  /* 0x0000003811387210 */ /* 0x000fc80007c3e092 */
[----:B------:R-:W-:Y:S02]  /*31c0*/  IADD3.X R57, R15, R108, R114, P1, P4 ;  /* 0x0000006c0f397210 */ /* 0x000fe40000fe8472 */
[----:B------:R-:W-:Y:S02]  /*31d0*/  IADD3 R58, P1, P4, R17, R58, R144 ;  /* 0x0000003a113a7210 */ /* 0x000fe40007c3e090 */
[----:B------:R-:W-:Y:S02]  /*31e0*/  CS2R R176, SRZ ;  /* 0x0000000000b07805 */ /* 0x000fe4000001ff00 */
[----:B------:R-:W-:Y:S02]  /*31f0*/  CS2R R178, SRZ ;  /* 0x0000000000b27805 */ /* 0x000fe4000001ff00 */
[----:B------:R-:W-:Y:S02]  /*3200*/  CS2R R114, SRZ ;  /* 0x0000000000727805 */ /* 0x000fe4000001ff00 */
[----:B------:R-:W-:-:S02]  /*3210*/  IADD3.X R59, R15, R110, R112, P1, P4 ;  /* 0x0000006e0f3b7210 */ /* 0x000fc40000fe8470 */
[----:B------:R-:W-:Y:S02]  /*3220*/  CS2R R112, SRZ ;  /* 0x0000000000707805 */ /* 0x000fe4000001ff00 */
[----:B------:R-:W-:Y:S02]  /*3230*/  CS2R R96, SRZ ;  /* 0x0000000000607805 */ /* 0x000fe4000001ff00 */
[----:B------:R-:W-:Y:S02]  /*3240*/  CS2R R98, SRZ ;  /* 0x0000000000627805 */ /* 0x000fe4000001ff00 */
[----:B------:R-:W-:Y:S02]  /*3250*/  CS2R R48, SRZ ;  /* 0x0000000000307805 */ /* 0x000fe4000001ff00 */
[----:B------:R-:W-:Y:S01]  /*3260*/  CS2R R50, SRZ ;  /* 0x0000000000327805 */ /* 0x000fe2000001ff00 */
[----:B0-----:R-:W3:Y:S04]  /*3270*/  @P6 LDG.E.128 R176, desc[UR6][R214.64] ;  /* 0x00000006d6b06981 */ /* 0x001ee8000c1e1d00 */
[----:B-1----:R-:W3:Y:S04]  /*3280*/  @P2 LDG.E.128 R112, desc[UR6][R212.64] ;  /* 0x00000006d4702981 */ /* 0x002ee8000c1e1d00 */
[----:B-----5:R-:W5:Y:S04]  /*3290*/  @P3 LDG.E.128 R96, desc[UR6][R210.64] ;  /* 0x00000006d2603981 */ /* 0x020f68000c1e1d00 */
[----:B--2---:R0:W2:Y:S01]  /*32a0*/  @P0 LDG.E.128 R48, desc[UR6][R20.64] ;  /* 0x0000000614300981 */ /* 0x0040a2000c1e1d00 */
[C---:B------:R-:W-:Y:S01]  /*32b0*/  SHF.L.U64.HI R199, R198.reuse, 0x2, R199 ;  /* 0x00000002c6c77819 */ /* 0x040fe200000102c7 */
[----:B------:R-:W-:Y:S01]  /*32c0*/  IMAD.SHL.U32 R198, R198, 0x4, RZ ;  /* 0x00000004c6c67824 */ /* 0x000fe200078e00ff */
[----:B------:R-:W-:-:S02]  /*32d0*/  IADD3 R17, P1, P4, R17, R84, R142 ;  /* 0x0000005411117210 */ /* 0x000fc40007c3e08e */
[C---:B------:R-:W-:Y:S01]  /*32e0*/  SHF.L.U64.HI R197, R196.reuse, 0x2, R197 ;  /* 0x00000002c4c57819 */ /* 0x040fe200000102c5 */
[----:B------:R-:W-:Y:S01]  /*32f0*/  IMAD.SHL.U32 R196, R196, 0x4, RZ ;  /* 0x00000004c4c47824 */ /* 0x000fe200078e00ff */
[C---:B------:R-:W-:Y:S01]  /*3300*/  SHF.L.U64.HI R236, R235.reuse, 0x2, R236 ;  /* 0x00000002ebec7819 */ /* 0x040fe200000102ec */
[----:B------:R-:W-:Y:S01]  /*3310*/  IMAD.SHL.U32 R235, R235, 0x4, RZ ;  /* 0x00000004ebeb7824 */ /* 0x000fe200078e00ff */
[----:B------:R-:W-:Y:S02]  /*3320*/  IADD3 R84, P5, R198, UR8, RZ ;  /* 0x00000008c6547c10 */ /* 0x000fe4000ffbe0ff */
[C---:B------:R-:W-:Y:S01]  /*3330*/  SHF.L.U64.HI R234, R233.reuse, 0x2, R234 ;  /* 0x00000002e9ea7819 */ /* 0x040fe200000102ea */
[----:B------:R-:W-:Y:S01]  /*3340*/  IMAD.SHL.U32 R233, R233, 0x4, RZ ;  /* 0x00000004e9e97824 */ /* 0x000fe200078e00ff */
[----:B------:R-:W-:Y:S02]  /*3350*/  IADD3.X R204, R15, R44, R46, P1, P4 ;  /* 0x0000002c0fcc7210 */ /* 0x000fe40000fe842e */
[----:B------:R-:W-:-:S02]  /*3360*/  IADD3.X R87, R199, UR9, RZ, P5, !PT ;  /* 0x00000009c7577c10 */ /* 0x000fc4000affe4ff */
[----:B------:R-:W-:Y:S02]  /*3370*/  IADD3 R22, P4, R196, UR8, RZ ;  /* 0x00000008c4167c10 */ /* 0x000fe4000ff9e0ff */
[----:B------:R-:W-:Y:S02]  /*3380*/  IADD3 R46, P1, R235, UR8, RZ ;  /* 0x00000008eb2e7c10 */ /* 0x000fe4000ff3e0ff */
[----:B------:R-:W-:Y:S01]  /*3390*/  IADD3 R15, P5, R233, UR8, RZ ;  /* 0x00000008e90f7c10 */ /* 0x000fe2000ffbe0ff */
[----:B0-----:R-:W-:Y:S01]  /*33a0*/  IMAD.MOV.U32 R21, RZ, RZ, R87 ;  /* 0x000000ffff157224 */ /* 0x001fe200078e0057 */
[----:B------:R-:W-:Y:S02]  /*33b0*/  IADD3.X R23, R197, UR9, RZ, P4, !PT ;  /* 0x00000009c5177c10 */ /* 0x000fe4000a7fe4ff */
[----:B------:R-:W-:Y:S01]  /*33c0*/  MOV R20, R84 ;  /* 0x0000005400147202 */ /* 0x000fe20000000f00 */
[----:B------:R-:W-:Y:S01]  /*33d0*/  BAR.SYNC.DEFER_BLOCKING 0x0 ;  /* 0x0000000000007b1d */ /* 0x000fe20000010000 */
[----:B------:R-:W-:-:S02]  /*33e0*/  IADD3.X R85, R236, UR9, RZ, P1, !PT ;  /* 0x00000009ec557c10 */ /* 0x000fc40008ffe4ff */
[----:B------:R-:W-:Y:S02]  /*33f0*/  IADD3.X R44, R234, UR9, RZ, P5, !PT ;  /* 0x00000009ea2c7c10 */ /* 0x000fe4000affe4ff */
[C---:B------:R-:W-:Y:S01]  /*3400*/  SHF.L.U64.HI R232, R231.reuse, 0x2, R232 ;  /* 0x00000002e7e87819 */ /* 0x040fe200000102e8 */
[----:B------:R-:W-:Y:S01]  /*3410*/  IMAD.SHL.U32 R231, R231, 0x4, RZ ;  /* 0x00000004e7e77824 */ /* 0x000fe200078e00ff */
[C---:B------:R-:W-:Y:S01]  /*3420*/  SHF.L.U64.HI R230, R229.reuse, 0x2, R230 ;  /* 0x00000002e5e67819 */ /* 0x040fe200000102e6 */
[----:B------:R-:W-:Y:S01]  /*3430*/  IMAD.SHL.U32 R229, R229, 0x4, RZ ;  /* 0x00000004e5e57824 */ /* 0x000fe200078e00ff */
[C---:B------:R-:W-:Y:S01]  /*3440*/  SHF.L.U64.HI R228, R227.reuse, 0x2, R228 ;  /* 0x00000002e3e47819 */ /* 0x040fe200000102e4 */
[----:B------:R-:W-:Y:S01]  /*3450*/  IMAD.SHL.U32 R227, R227, 0x4, RZ ;  /* 0x00000004e3e37824 */ /* 0x000fe200078e00ff */
[C---:B------:R-:W-:Y:S01]  /*3460*/  SHF.L.U64.HI R226, R225.reuse, 0x2, R226 ;  /* 0x00000002e1e27819 */ /* 0x040fe200000102e2 */
[----:B------:R-:W-:Y:S01]  /*3470*/  IMAD.SHL.U32 R225, R225, 0x4, RZ ;  /* 0x00000004e1e17824 */ /* 0x000fe200078e00ff */
[C---:B------:R-:W-:Y:S01]  /*3480*/  SHF.L.U64.HI R222, R221.reuse, 0x2, R222 ;  /* 0x00000002ddde7819 */ /* 0x040fe200000102de */
[----:B------:R0:W-:Y:S01]  /*3490*/  STS.128 [R205], R20 ;  /* 0x00000014cd007388 */ /* 0x0001e20000000c00 */
[----:B------:R-:W-:Y:S01]  /*34a0*/  IADD3 R86, P4, R227, UR8, RZ ;  /* 0x00000008e3567c10 */ /* 0x000fe2000ff9e0ff */
[----:B------:R-:W-:Y:S01]  /*34b0*/  IMAD.SHL.U32 R221, R221, 0x4, RZ ;  /* 0x00000004dddd7824 */ /* 0x000fe200078e00ff */
[----:B------:R-:W-:Y:S01]  /*34c0*/  SHF.L.U64.HI R224, R223, 0x2, R224 ;  /* 0x00000002dfe07819 */ /* 0x000fe200000102e0 */
[----:B0-----:R-:W-:Y:S01]  /*34d0*/  IMAD.MOV.U32 R20, RZ, RZ, R46 ;  /* 0x000000ffff147224 */ /* 0x001fe200078e002e */
[----:B------:R-:W-:Y:S01]  /*34e0*/  MOV R23, R44 ;  /* 0x0000002c00177202 */ /* 0x000fe20000000f00 */
[----:B------:R-:W-:-:S02]  /*34f0*/  IMAD.MOV.U32 R21, RZ, RZ, R85 ;  /* 0x000000ffff157224 */ /* 0x000fc400078e0055 */
[----:B------:R-:W-:-:S05]  /*3500*/  IMAD.MOV.U32 R22, RZ, RZ, R15 ;  /* 0x000000ffff167224 */ /* 0x000fca00078e000f */
[----:B------:R0:W-:Y:S01]  /*3510*/  STS.128 [R205+0x10], R20 ;  /* 0x00001014cd007388 */ /* 0x0001e20000000c00 */
[----:B------:R-:W-:Y:S02]  /*3520*/  SHF.L.U32 R223, R223, 0x2, RZ ;  /* 0x00000002dfdf7819 */ /* 0x000fe400000006ff */
[----:B------:R-:W-:Y:S02]  /*3530*/  IADD3.X R109, R228, UR9, RZ, P4, !PT ;  /* 0x00000009e46d7c10 */ /* 0x000fe4000a7fe4ff */
[----:B------:R-:W-:Y:S02]  /*3540*/  IADD3 R15, P4, R221, UR8, RZ ;  /* 0x00000008dd0f7c10 */ /* 0x000fe4000ff9e0ff */
[----:B0-----:R-:W-:Y:S02]  /*3550*/  IADD3 R20, P1, R231, UR8, RZ ;  /* 0x00000008e7147c10 */ /* 0x001fe4000ff3e0ff */
[----:B------:R-:W-:Y:S02]  /*3560*/  IADD3 R22, P5, R229, UR8, RZ ;  /* 0x00000008e5167c10 */ /* 0x000fe4000ffbe0ff */
[----:B------:R-:W-:-:S02]  /*3570*/  IADD3.X R21, R232, UR9, RZ, P1, !PT ;  /* 0x00000009e8157c10 */ /* 0x000fc40008ffe4ff */
[----:B------:R-:W-:Y:S02]  /*3580*/  IADD3 R84, P1, R225, UR8, RZ ;  /* 0x00000008e1547c10 */ /* 0x000fe4000ff3e0ff */
[----:B------:R-:W-:Y:S02]  /*3590*/  IADD3.X R23, R230, UR9, RZ, P5, !PT ;  /* 0x00000009e6177c10 */ /* 0x000fe4000affe4ff */
[----:B------:R-:W-:Y:S02]  /*35a0*/  IADD3.X R87, R226, UR9, RZ, P1, !PT ;  /* 0x00000009e2577c10 */ /* 0x000fe40008ffe4ff */
[----:B------:R-:W-:Y:S01]  /*35b0*/  IADD3 R46, P5, R223, UR8, RZ ;  /* 0x00000008df2e7c10 */ /* 0x000fe2000ffbe0ff */
[----:B------:R0:W-:Y:S01]  /*35c0*/  STS.128 [R205+0x20], R20 ;  /* 0x00002014cd007388 */ /* 0x0001e20000000c00 */
[----:B------:R-:W-:Y:S02]  /*35d0*/  IADD3.X R44, R222, UR9, RZ, P4, !PT ;  /* 0x00000009de2c7c10 */ /* 0x000fe4000a7fe4ff */
[----:B------:R-:W-:-:S02]  /*35e0*/  IADD3.X R85, R224, UR9, RZ, P5, !PT ;  /* 0x00000009e0557c10 */ /* 0x000fc4000affe4ff */
[C---:B------:R-:W-:Y:S02]  /*35f0*/  SHF.L.U64.HI R218, R220.reuse, 0x2, R45 ;  /* 0x00000002dcda7819 */ /* 0x040fe4000001022d */
[----:B------:R-:W-:Y:S01]  /*3600*/  SHF.L.U32 R220, R220, 0x2, RZ ;  /* 0x00000002dcdc7819 */ /* 0x000fe200000006ff */
[----:B0-----:R-:W-:Y:S01]  /*3610*/  IMAD.MOV.U32 R20, RZ, RZ, R86 ;  /* 0x000000ffff147224 */ /* 0x001fe200078e0056 */
[----:B------:R-:W-:Y:S01]  /*3620*/  MOV R23, R87 ;  /* 0x0000005700177202 */ /* 0x000fe20000000f00 */
[----:B------:R-:W-:Y:S02]  /*3630*/  IMAD.MOV.U32 R21, RZ, RZ, R109 ;  /* 0x000000ffff157224 */ /* 0x000fe400078e006d */
[----:B------:R-:W-:-:S05]  /*3640*/  IMAD.MOV.U32 R22, RZ, RZ, R84 ;  /* 0x000000ffff167224 */ /* 0x000fca00078e0054 */
[----:B------:R0:W-:Y:S01]  /*3650*/  STS.128 [R205+0x30], R20 ;  /* 0x00003014cd007388 */ /* 0x0001e20000000c00 */
[----:B------:R-:W-:Y:S02]  /*3660*/  IMAD.SHL.U32 R219, R154, 0x4, RZ ;  /* 0x000000049adb7824 */ /* 0x000fe400078e00ff */
[----:B------:R-:W-:Y:S02]  /*3670*/  IMAD.SHL.U32 R215, R152, 0x4, RZ ;  /* 0x0000000498d77824 */ /* 0x000fe400078e00ff */
[----:B------:R-:W-:Y:S01]  /*3680*/  IMAD.SHL.U32 R213, R56, 0x4, RZ ;  /* 0x0000000438d57824 */ /* 0x000fe200078e00ff */
[----:B------:R-:W-:Y:S01]  /*3690*/  SHF.L.U64.HI R217, R154, 0x2, R217 ;  /* 0x000000029ad97819 */ /* 0x000fe200000102d9 */
[----:B0-----:R-:W-:Y:S02]  /*36a0*/  IMAD.MOV.U32 R20, RZ, RZ, R46 ;  /* 0x000000ffff147224 */ /* 0x001fe400078e002e */
[----:B------:R-:W-:Y:S02]  /*36b0*/  IMAD.MOV.U32 R21, RZ, RZ, R85 ;  /* 0x000000ffff157224 */ /* 0x000fe400078e0055 */
[----:B------:R-:W-:-:S02]  /*36c0*/  IMAD.MOV.U32 R22, RZ, RZ, R15 ;  /* 0x000000ffff167224 */ /* 0x000fc400078e000f */
[----:B------:R-:W-:-:S05]  /*36d0*/  IMAD.MOV.U32 R23, RZ, RZ, R44 ;  /* 0x000000ffff177224 */ /* 0x000fca00078e002c */
[----:B------:R0:W-:Y:S01]  /*36e0*/  STS.128 [R205+0x40], R20 ;  /* 0x00004014cd007388 */ /* 0x0001e20000000c00 */
[----:B------:R-:W-:Y:S01]  /*36f0*/  SHF.L.U64.HI R216, R152, 0x2, R47 ;  /* 0x0000000298d87819 */ /* 0x000fe2000001022f */
[----:B------:R-:W-:Y:S01]  /*3700*/  IMAD.SHL.U32 R211, R58, 0x4, RZ ;  /* 0x000000043ad37824 */ /* 0x000fe200078e00ff */
[----:B------:R-:W-:Y:S02]  /*3710*/  SHF.L.U64.HI R214, R56, 0x2, R57 ;  /* 0x0000000238d67819 */ /* 0x000fe40000010239 */
[----:B------:R-:W-:Y:S02]  /*3720*/  IADD3 R47, P4, R215, UR8, RZ ;  /* 0x00000008d72f7c10 */ /* 0x000fe4000ff9e0ff */
[----:B------:R-:W-:Y:S02]  /*3730*/  SHF.L.U32 R210, R17, 0x2, RZ ;  /* 0x0000000211d27819 */ /* 0x000fe400000006ff */
[----:B0-----:R-:W-:Y:S02]  /*3740*/  IADD3 R20, P1, R220, UR8, RZ ;  /* 0x00000008dc147c10 */ /* 0x001fe4000ff3e0ff */
[----:B------:R-:W-:-:S02]  /*3750*/  IADD3 R22, P5, R219, UR8, RZ ;  /* 0x00000008db167c10 */ /* 0x000fc4000ffbe0ff */
[----:B------:R-:W-:Y:S02]  /*3760*/  IADD3.X R21, R218, UR9, RZ, P1, !PT ;  /* 0x00000009da157c10 */ /* 0x000fe40008ffe4ff */
[----:B------:R-:W-:Y:S02]  /*3770*/  IADD3 R45, P1, R213, UR8, RZ ;  /* 0x00000008d52d7c10 */ /* 0x000fe4000ff3e0ff */
[----:B------:R-:W-:Y:S02]  /*3780*/  SHF.L.U64.HI R212, R58, 0x2, R59 ;  /* 0x000000023ad47819 */ /* 0x000fe4000001023b */
[----:B------:R-:W-:Y:S02]  /*3790*/  IADD3.X R23, R217, UR9, RZ, P5, !PT ;  /* 0x00000009d9177c10 */ /* 0x000fe4000affe4ff */
[----:B------:R-:W-:Y:S02]  /*37a0*/  IADD3.X R58, R216, UR9, RZ, P4, !PT ;  /* 0x00000009d83a7c10 */ /* 0x000fe4000a7fe4ff */
[----:B------:R-:W-:-:S02]  /*37b0*/  IADD3.X R56, R214, UR9, RZ, P1, !PT ;  /* 0x00000009d6387c10 */ /* 0x000fc40008ffe4ff */
[----:B------:R-:W-:Y:S02]  /*37c0*/  SHF.L.U64.HI R204, R17, 0x2, R204 ;  /* 0x0000000211cc7819 */ /* 0x000fe400000102cc */
[----:B------:R-:W-:Y:S02]  /*37d0*/  IADD3 R17, P5, R211, UR8, RZ ;  /* 0x00000008d3117c10 */ /* 0x000fe4000ffbe0ff */
[----:B------:R-:W-:Y:S01]  /*37e0*/  IADD3 R15, P4, R210, UR8, RZ ;  /* 0x00000008d20f7c10 */ /* 0x000fe2000ff9e0ff */
[----:B------:R0:W-:Y:S01]  /*37f0*/  STS.128 [R205+0x50], R20 ;  /* 0x00005014cd007388 */ /* 0x0001e20000000c00 */
[----:B------:R-:W-:Y:S02]  /*3800*/  IADD3.X R46, R212, UR9, RZ, P5, !PT ;  /* 0x00000009d42e7c10 */ /* 0x000fe4000affe4ff */
[----:B------:R-:W-:Y:S02]  /*3810*/  IADD3.X R44, R204, UR9, RZ, P4, !PT ;  /* 0x00000009cc2c7c10 */ /* 0x000fe4000a7fe4ff */
[----:B------:R-:W-:-:S02]  /*3820*/  LEA R16, R201, R16, 0x3 ;  /* 0x00000010c9107211 */ /* 0x000fc400078e18ff */
[----:B------:R-:W-:Y:S02]  /*3830*/  CS2R R140, SRZ ;  /* 0x00000000008c7805 */ /* 0x000fe4000001ff00 */
[----:B------:R-:W-:Y:S02]  /*3840*/  CS2R R142, SRZ ;  /* 0x00000000008e7805 */ /* 0x000fe4000001ff00 */
[----:B------:R-:W-:Y:S02]  /*3850*/  CS2R R108, SRZ ;  /* 0x00000000006c7805 */ /* 0x000fe4000001ff00 */
[----:B------:R-:W-:Y:S02]  /*3860*/  CS2R R110, SRZ ;  /* 0x00000000006e7805 */ /* 0x000fe4000001ff00 */
[----:B------:R-:W-:Y:S02]  /*3870*/  CS2R R84, SRZ ;  /* 0x0000000000547805 */ /* 0x000fe4000001ff00 */
[----:B------:R-:W-:Y:S01]  /*3880*/  CS2R R86, SRZ ;  /* 0x0000000000567805 */ /* 0x000fe2000001ff00 */
[----:B------:R-:W-:Y:S01]  /*3890*/  ULDC.64 UR8, c[0x0][0x248] ;  /* 0x0000920000087ab9 */ /* 0x000fe20000000a00 */
[----:B0-----:R-:W-:-:S02]  /*38a0*/  IMAD.MOV.U32 R20, RZ, RZ, R47 ;  /* 0x000000ffff147224 */ /* 0x001fc400078e002f */
[----:B------:R-:W-:Y:S02]  /*38b0*/  IMAD.MOV.U32 R21, RZ, RZ, R58 ;  /* 0x000000ffff157224 */ /* 0x000fe400078e003a */
[----:B------:R-:W-:Y:S02]  /*38c0*/  IMAD.MOV.U32 R22, RZ, RZ, R45 ;  /* 0x000000ffff167224 */ /* 0x000fe400078e002d */
[----:B------:R-:W-:-:S05]  /*38d0*/  IMAD.MOV.U32 R23, RZ, RZ, R56 ;  /* 0x000000ffff177224 */ /* 0x000fca00078e0038 */
[----:B------:R0:W-:Y:S02]  /*38e0*/  STS.128 [R205+0x60], R20 ;  /* 0x00006014cd007388 */ /* 0x0001e40000000c00 */
[----:B0-----:R-:W-:Y:S02]  /*38f0*/  IMAD.MOV.U32 R20, RZ, RZ, R17 ;  /* 0x000000ffff147224 */ /* 0x001fe400078e0011 */
[----:B------:R-:W-:Y:S02]  /*3900*/  IMAD.MOV.U32 R21, RZ, RZ, R46 ;  /* 0x000000ffff157224 */ /* 0x000fe400078e002e */
[----:B------:R-:W-:Y:S02]  /*3910*/  IMAD.MOV.U32 R22, RZ, RZ, R15 ;  /* 0x000000ffff167224 */ /* 0x000fe400078e000f */
[----:B------:R-:W-:-:S05]  /*3920*/  IMAD.MOV.U32 R23, RZ, RZ, R44 ;  /* 0x000000ffff177224 */ /* 0x000fca00078e002c */
[----:B------:R0:W-:Y:S01]  /*3930*/  STS.128 [R205+0x70], R20 ;  /* 0x00007014cd007388 */ /* 0x0001e20000000c00 */
[----:B------:R-:W-:Y:S06]  /*3940*/  BAR.SYNC.DEFER_BLOCKING 0x0 ;  /* 0x0000000000007b1d */ /* 0x000fec0000010000 */
[----:B------:R-:W1:Y:S04]  /*3950*/  LDS.64 R126, [R16] ;  /* 0x00000000107e7984 */ /* 0x000e680000000a00 */
[----:B------:R-:W4:Y:S04]  /*3960*/  LDS.64 R124, [R9+0x2000] ;  /* 0x00200000097c7984 */ /* 0x000f280000000a00 */
[----:B------:R-:W3:Y:S04]  /*3970*/  LDS.64 R58, [R3+0x4000] ;  /* 0x00400000033a7984 */ /* 0x000ee80000000a00 */
[----:B------:R-:W5:Y:S01]  /*3980*/  LDS.64 R56, [R6+0x6000] ;  /* 0x0060000006387984 */ /* 0x000f620000000a00 */
[----:B------:R-:W-:-:S02]  /*3990*/  CS2R R44, SRZ ;  /* 0x00000000002c7805 */ /* 0x000fc4000001ff00 */
[----:B------:R-:W-:Y:S02]  /*39a0*/  CS2R R46, SRZ ;  /* 0x00000000002e7805 */ /* 0x000fe4000001ff00 */
[----:B------:R-:W-:-:S04]  /*39b0*/  LOP3.LUT R15, R202, 0xff, RZ, 0xc0, !PT ;  /* 0x000000ffca0f7812 */ /* 0x000fc800078ec0ff */
[----:B0-----:R-:W-:Y:S01]  /*39c0*/  LEA R23, R15, UR4, 0x3 ;  /* 0x000000040f177c11 */ /* 0x001fe2000f8e18ff */
[----:B-1----:R0:W2:Y:S04]  /*39d0*/  @P6 LDG.E.128 R140, desc[UR6][R126.64] ;  /* 0x000000067e8c6981 */ /* 0x0020a8000c1e1d00 */
[----:B----4-:R-:W4:Y:S04]  /*39e0*/  @P2 LDG.E.128 R108, desc[UR6][R124.64] ;  /* 0x000000067c6c2981 */ /* 0x010f28000c1e1d00 */
[----:B---3--:R-:W3:Y:S04]  /*39f0*/  @P3 LDG.E.128 R84, desc[UR6][R58.64] ;  /* 0x000000063a543981 */ /* 0x008ee8000c1e1d00 */
[----:B-----5:R1:W5:Y:S01]  /*3a00*/  @P0 LDG.E.128 R44, desc[UR6][R56.64] ;  /* 0x00000006382c0981 */ /* 0x020362000c1e1d00 */
[----:B------:R-:W-:Y:S01]  /*3a10*/  BAR.SYNC.DEFER_BLOCKING 0x0 ;  /* 0x0000000000007b1d */ /* 0x000fe20000010000 */
[----:B------:R-:W-:-:S02]  /*3a20*/  LOP3.LUT R17, R207, 0x40, RZ, 0xfc, !PT ;  /* 0x00000040cf117812 */ /* 0x000fc400078efcff */
[C---:B------:R-:W-:Y:S02]  /*3a30*/  LOP3.LUT R21, R207.reuse, 0x80, RZ, 0xfc, !PT ;  /* 0x00000080cf157812 */ /* 0x040fe400078efcff */
[C---:B0-----:R-:W-:Y:S01]  /*3a40*/  LOP3.LUT R126, R207.reuse, 0xc0, RZ, 0xfc, !PT ;  /* 0x000000c0cf7e7812 */ /* 0x041fe200078efcff */
[----:B------:R0:W-:Y:S01]  /*3a50*/  STS [R23], R2 ;  /* 0x0000000217007388 */ /* 0x0001e20000000800 */
[----:B------:R-:W-:Y:S01]  /*3a60*/  LEA R15, R207, UR4, 0x3 ;  /* 0x00000004cf0f7c11 */ /* 0x000fe2000f8e18ff */
[----:B------:R-:W-:Y:S01]  /*3a70*/  BAR.SYNC.DEFER_BLOCKING 0x0 ;  /* 0x0000000000007b1d */ /* 0x000fe20000010000 */
[----:B------:R-:W-:Y:S02]  /*3a80*/  LEA R17, R17, UR4, 0x3 ;  /* 0x0000000411117c11 */ /* 0x000fe4000f8e18ff */
[----:B------:R-:W-:Y:S02]  /*3a90*/  LEA R203, R21, UR4, 0x3 ;  /* 0x0000000415cb7c11 */ /* 0x000fe4000f8e18ff */
[----:B0-----:R-:W-:-:S02]  /*3aa0*/  LEA R2, R126, UR4, 0x3 ;  /* 0x000000047e027c11 */ /* 0x001fc4000f8e18ff */
[----:B------:R-:W-:Y:S01]  /*3ab0*/  IADD3 R20, P5, R138, UR8, RZ ;  /* 0x000000088a147c10 */ /* 0x000fe2000ffbe0ff */
[----:B------:R-:W-:Y:S04]  /*3ac0*/  LDS R15, [R15] ;  /* 0x000000000f0f7984 */ /* 0x000fe80000000800 */
[----:B------:R-:W-:Y:S04]  /*3ad0*/  LDS R17, [R17] ;  /* 0x0000000011117984 */ /* 0x000fe80000000800 */
[----:B------:R-:W-:Y:S04]  /*3ae0*/  LDS R203, [R203] ;  /* 0x00000000cbcb7984 */ /* 0x000fe80000000800 */
[----:B------:R-:W-:Y:S01]  /*3af0*/  LDS R2, [R2] ;  /* 0x0000000002027984 */ /* 0x000fe20000000800 */
[----:B------:R-:W-:-:S02]  /*3b00*/  IADD3 R22, P4, R136, UR8, RZ ;  /* 0x0000000888167c10 */ /* 0x000fc4000ff9e0ff */
[----:B------:R-:W-:Y:S02]  /*3b10*/  IADD3.X R21, R139, UR9, RZ, P5, !PT ;  /* 0x000000098b157c10 */ /* 0x000fe4000affe4ff */
[----:B-1----:R-:W-:Y:S02]  /*3b20*/  IADD3 R56, P5, R128, UR8, RZ ;  /* 0x0000000880387c10 */ /* 0x002fe4000ffbe0ff */
[----:B------:R-:W-:Y:S01]  /*3b30*/  IADD3.X R23, R137, UR9, RZ, P4, !PT ;  /* 0x0000000989177c10 */ /* 0x000fe2000a7fe4ff */
[----:B------:R-:W-:Y:S01]  /*3b40*/  BAR.SYNC.DEFER_BLOCKING 0x0 ;  /* 0x0000000000007b1d */ /* 0x000fe20000010000 */
[----:B------:R-:W-:Y:S02]  /*3b50*/  IADD3 R58, P1, R130, UR8, RZ ;  /* 0x00000008823a7c10 */ /* 0x000fe4000ff3e0ff */
[----:B------:R-:W-:Y:S02]  /*3b60*/  IADD3.X R57, R129, UR9, RZ, P5, !PT ;  /* 0x0000000981397c10 */ /* 0x000fe4000affe4ff */
[----:B------:R-:W-:-:S02]  /*3b70*/  IADD3.X R59, R131, UR9, RZ, P1, !PT ;  /* 0x00000009833b7c10 */ /* 0x000fc40008ffe4ff */
[----:B------:R-:W-:Y:S02]  /*3b80*/  IADD3 R125, P1, R123, UR8, RZ ;  /* 0x000000087b7d7c10 */ /* 0x000fe4000ff3e0ff */
[----:B------:R-:W-:Y:S02]  /*3b90*/  IADD3 R126, P4, R102, UR8, RZ ;  /* 0x00000008667e7c10 */ /* 0x000fe4000ff9e0ff */
[----:B------:R-:W-:Y:S01]  /*3ba0*/  IADD3.X R146, R122, UR9, RZ, P1, !PT ;  /* 0x000000097a927c10 */ /* 0x000fe20008ffe4ff */
[----:B------:R0:W-:Y:S01]  /*3bb0*/  STS.128 [R205], R20 ;  /* 0x00000014cd007388 */ /* 0x0001e20000000c00 */
[----:B------:R-:W-:Y:S01]  /*3bc0*/  IADD3.X R127, R103, UR9, RZ, P4, !PT ;  /* 0x00000009677f7c10 */ /* 0x000fe2000a7fe4ff */
[----:B0-----:R-:W-:Y:S01]  /*3bd0*/  IMAD.MOV.U32 R23, RZ, RZ, R57 ;  /* 0x000000ffff177224 */ /* 0x001fe200078e0039 */
[----:B------:R-:W-:Y:S01]  /*3be0*/  IADD3 R57, P5, R120, UR8, RZ ;  /* 0x0000000878397c10 */ /* 0x000fe2000ffbe0ff */
[----:B------:R-:W-:Y:S01]  /*3bf0*/  IMAD.MOV.U32 R21, RZ, RZ, R59 ;  /* 0x000000ffff157224 */ /* 0x000fe200078e003b */
[----:B------:R-:W-:Y:S01]  /*3c00*/  MOV R20, R58 ;  /* 0x0000003a00147202 */ /* 0x000fe20000000f00 */
[----:B------:R-:W-:Y:S01]  /*3c10*/  IMAD.MOV.U32 R22, RZ, RZ, R56 ;  /* 0x000000ffff167224 */ /* 0x000fe200078e0038 */
[----:B------:R-:W-:-:S02]  /*3c20*/  IADD3.X R144, R121, UR9, RZ, P5, !PT ;  /* 0x0000000979907c10 */ /* 0x000fc4000affe4ff */
[----:B------:R-:W-:Y:S02]  /*3c30*/  IADD3 R59, P1, R100, UR8, RZ ;  /* 0x00000008643b7c10 */ /* 0x000fe4000ff3e0ff */
[----:B------:R0:W-:Y:S02]  /*3c40*/  STS.128 [R205+0x10], R20 ;  /* 0x00001014cd007388 */ /* 0x0001e40000000c00 */
[----:B------:R-:W-:Y:S02]  /*3c50*/  IADD3.X R124, R101, UR9, RZ, P1, !PT ;  /* 0x00000009657c7c10 */ /* 0x000fe40008ffe4ff */
[----:B------:R-:W-:Y:S02]  /*3c60*/  IADD3 R56, P4, R70, UR8, RZ ;  /* 0x0000000846387c10 */ /* 0x000fe4000ff9e0ff */
[----:B------:R-:W-:Y:S01]  /*3c70*/  IADD3 R58, P5, R71, UR8, RZ ;  /* 0x00000008473a7c10 */ /* 0x000fe2000ffbe0ff */
[----:B0-----:R-:W-:Y:S01]  /*3c80*/  IMAD.MOV.U32 R20, RZ, RZ, R125 ;  /* 0x000000ffff147224 */ /* 0x001fe200078e007d */
[----:B------:R-:W-:Y:S01]  /*3c90*/  MOV R21, R146 ;  /* 0x0000009200157202 */ /* 0x000fe20000000f00 */
[----:B------:R-:W-:-:S02]  /*3ca0*/  IMAD.MOV.U32 R22, RZ, RZ, R57 ;  /* 0x000000ffff167224 */ /* 0x000fc400078e0039 */
[----:B------:R-:W-:Y:S01]  /*3cb0*/  IMAD.MOV.U32 R23, RZ, RZ, R144 ;  /* 0x000000ffff177224 */ /* 0x000fe200078e0090 */
[----:B------:R-:W-:-:S04]  /*3cc0*/  IADD3.X R57, R68, UR9, RZ, P4, !PT ;  /* 0x0000000944397c10 */ /* 0x000fc8000a7fe4ff */
[----:B------:R0:W-:Y:S01]  /*3cd0*/  STS.128 [R205+0x20], R20 ;  /* 0x00002014cd007388 */ /* 0x0001e20000000c00 */
[----:B------:R-:W-:Y:S01]  /*3ce0*/  IADD3.X R125, R69, UR9, RZ, P5, !PT ;  /* 0x00000009457d7c10 */ /* 0x000fe2000affe4ff */
[----:B0-----:R-:W-:Y:S01]  /*3cf0*/  IMAD.MOV.U32 R20, RZ, RZ, R126 ;  /* 0x000000ffff147224 */ /* 0x001fe200078e007e */
[----:B------:R-:W-:Y:S01]  /*3d00*/  MOV R22, R59 ;  /* 0x0000003b00167202 */ /* 0x000fe20000000f00 */
[----:B------:R-:W-:Y:S02]  /*3d10*/  IMAD.MOV.U32 R21, RZ, RZ, R127 ;  /* 0x000000ffff157224 */ /* 0x000fe400078e007f */
[----:B------:R-:W-:Y:S01]  /*3d20*/  IMAD.MOV.U32 R23, RZ, RZ, R124 ;  /* 0x000000ffff177224 */ /* 0x000fe200078e007c */
[----:B------:R-:W-:-:S04]  /*3d30*/  IADD3 R59, P1, R43, UR8, RZ ;  /* 0x000000082b3b7c10 */ /* 0x000fc8000ff3e0ff */
[----:B------:R0:W-:Y:S01]  /*3d40*/  STS.128 [R205+0x30], R20 ;  /* 0x00003014cd007388 */ /* 0x0001e20000000c00 */
[----:B------:R-:W-:Y:S02]  /*3d50*/  IADD3.X R146, R42, UR9, RZ, P1, !PT ;  /* 0x000000092a927c10 */ /* 0x000fe40008ffe4ff */
[----:B------:R-:W-:Y:S02]  /*3d60*/  IADD3 R126, P4, R38, UR8, RZ ;  /* 0x00000008267e7c10 */ /* 0x000fe4000ff9e0ff */
[----:B------:R-:W-:Y:S02]  /*3d70*/  IADD3 R124, P1, R36, UR8, RZ ;  /* 0x00000008247c7c10 */ /* 0x000fe4000ff3e0ff */
[----:B0-----:R-:W-:Y:S02]  /*3d80*/  MOV R23, R57 ;  /* 0x0000003900177202 */ /* 0x001fe40000000f00 */
[----:B------:R-:W-:Y:S01]  /*3d90*/  IADD3 R57, P5, R40, UR8, RZ ;  /* 0x0000000828397c10 */ /* 0x000fe2000ffbe0ff */
[----:B------:R-:W-:-:S02]  /*3da0*/  IMAD.MOV.U32 R20, RZ, RZ, R58 ;  /* 0x000000ffff147224 */ /* 0x000fc400078e003a */
[----:B------:R-:W-:Y:S01]  /*3db0*/  IMAD.MOV.U32 R21, RZ, RZ, R125 ;  /* 0x000000ffff157224 */ /* 0x000fe200078e007d */
[----:B------:R-:W-:Y:S01]  /*3dc0*/  IADD3.X R144, R41, UR9, RZ, P5, !PT ;  /* 0x0000000929907c10 */ /* 0x000fe2000affe4ff */
[----:B------:R-:W-:Y:S01]  /*3dd0*/  IMAD.MOV.U32 R22, RZ, RZ, R56 ;  /* 0x000000ffff167224 */ /* 0x000fe200078e0038 */
[----:B------:R-:W-:Y:S02]  /*3de0*/  IADD3.X R127, R39, UR9, RZ, P4, !PT ;  /* 0x00000009277f7c10 */ /* 0x000fe4000a7fe4ff */
[----:B------:R-:W-:Y:S02]  /*3df0*/  IADD3.X R125, R37, UR9, RZ, P1, !PT ;  /* 0x00000009257d7c10 */ /* 0x000fe40008ffe4ff */
[----:B------:R0:W-:Y:S01]  /*3e00*/  STS.128 [R205+0x40], R20 ;  /* 0x00004014cd007388 */ /* 0x0001e20000000c00 */
[----:B------:R-:W-:Y:S02]  /*3e10*/  IADD3 R56, P4, R26, UR8, RZ ;  /* 0x000000081a387c10 */ /* 0x000fe4000ff9e0ff */
[----:B------:R-:W-:Y:S01]  /*3e20*/  IADD3 R58, P5, R27, UR8, RZ ;  /* 0x000000081b3a7c10 */ /* 0x000fe2000ffbe0ff */
[----:B0-----:R-:W-:-:S02]  /*3e30*/  IMAD.MOV.U32 R20, RZ, RZ, R59 ;  /* 0x000000ffff147224 */ /* 0x001fc400078e003b */
[----:B------:R-:W-:Y:S02]  /*3e40*/  IMAD.MOV.U32 R21, RZ, RZ, R146 ;  /* 0x000000ffff157224 */ /* 0x000fe400078e0092 */
[----:B------:R-:W-:Y:S02]  /*3e50*/  IMAD.MOV.U32 R22, RZ, RZ, R57 ;  /* 0x000000ffff167224 */ /* 0x000fe400078e0039 */
[----:B------:R-:W-:Y:S01]  /*3e60*/  IMAD.MOV.U32 R23, RZ, RZ, R144 ;  /* 0x000000ffff177224 */ /* 0x000fe200078e0090 */
[----:B------:R-:W-:-:S04]  /*3e70*/  IADD3.X R57, R24, UR9, RZ, P4, !PT ;  /* 0x0000000918397c10 */ /* 0x000fc8000a7fe4ff */
[----:B------:R0:W-:Y:S01]  /*3e80*/  STS.128 [R205+0x50], R20 ;  /* 0x00005014cd007388 */ /* 0x0001e20000000c00 */
[----:B------:R-:W-:Y:S02]  /*3e90*/  IADD3.X R59, R25, UR9, RZ, P5, !PT ;  /* 0x00000009193b7c10 */ /* 0x000fe4000affe4ff */
[----:B0-----:R-:W-:Y:S01]  /*3ea0*/  MOV R20, R126 ;  /* 0x0000007e00147202 */ /* 0x001fe20000000f00 */
[----:B------:R-:W-:Y:S02]  /*3eb0*/  IMAD.MOV.U32 R21, RZ, RZ, R127 ;  /* 0x000000ffff157224 */ /* 0x000fe400078e007f */
[----:B------:R-:W-:Y:S02]  /*3ec0*/  IMAD.MOV.U32 R22, RZ, RZ, R124 ;  /* 0x000000ffff167224 */ /* 0x000fe400078e007c */
[----:B------:R-:W-:-:S05]  /*3ed0*/  IMAD.MOV.U32 R23, RZ, RZ, R125 ;  /* 0x000000ffff177224 */ /* 0x000fca00078e007d */
[----:B------:R0:W-:Y:S02]  /*3ee0*/  STS.128 [R205+0x60], R20 ;  /* 0x00006014cd007388 */ /* 0x0001e40000000c00 */
[----:B0-----:R-:W-:Y:S01]  /*3ef0*/  IMAD.MOV.U32 R20, RZ, RZ, R58 ;  /* 0x000000ffff147224 */ /* 0x001fe200078e003a */
[----:B------:R-:W-:Y:S01]  /*3f00*/  MOV R21, R59 ;  /* 0x0000003b00157202 */ /* 0x000fe20000000f00 */
[----:B------:R-:W-:Y:S02]  /*3f10*/  IMAD.MOV.U32 R22, RZ, RZ, R56 ;  /* 0x000000ffff167224 */ /* 0x000fe400078e0038 */
[----:B------:R-:W-:-:S05]  /*3f20*/  IMAD.MOV.U32 R23, RZ, RZ, R57 ;  /* 0x000000ffff177224 */ /* 0x000fca00078e0039 */
[----:B------:R0:W-:Y:S01]  /*3f30*/  STS.128 [R205+0x70], R20 ;  /* 0x00007014cd007388 */ /* 0x0001e20000000c00 */
[----:B------:R-:W-:Y:S06]  /*3f40*/  BAR.SYNC.DEFER_BLOCKING 0x0 ;  /* 0x0000000000007b1d */ /* 0x000fec0000010000 */
[----:B------:R-:W1:Y:S04]  /*3f50*/  LDS.64 R152, [R16] ;  /* 0x0000000010987984 */ /* 0x000e680000000a00 */
[----:B------:R-:W1:Y:S04]  /*3f60*/  LDS.64 R246, [R9+0x2000] ;  /* 0x0020000009f67984 */ /* 0x000e680000000a00 */
[----:B------:R-:W2:Y:S04]  /*3f70*/  LDS.64 R244, [R3+0x4000] ;  /* 0x0040000003f47984 */ /* 0x000ea80000000a00 */
[----:B------:R-:W4:Y:S01]  /*3f80*/  LDS.64 R242, [R6+0x6000] ;  /* 0x0060000006f27984 */ /* 0x000f220000000a00 */
[----:B------:R-:W-:-:S02]  /*3f90*/  CS2R R56, SRZ ;  /* 0x0000000000387805 */ /* 0x000fc4000001ff00 */
[----:B------:R-:W-:Y:S02]  /*3fa0*/  CS2R R58, SRZ ;  /* 0x00000000003a7805 */ /* 0x000fe4000001ff00 */
[----:B------:R-:W-:Y:S02]  /*3fb0*/  CS2R R124, SRZ ;  /* 0x00000000007c7805 */ /* 0x000fe4000001ff00 */
[----:B------:R-:W-:Y:S02]  /*3fc0*/  CS2R R126, SRZ ;  /* 0x00000000007e7805 */ /* 0x000fe4000001ff00 */
[----:B------:R-:W-:Y:S02]  /*3fd0*/  CS2R R144, SRZ ;  /* 0x0000000000907805 */ /* 0x000fe4000001ff00 */
[----:B------:R-:W-:Y:S02]  /*3fe0*/  CS2R R146, SRZ ;  /* 0x0000000000927805 */ /* 0x000fe4000001ff00 */
[----:B------:R-:W-:-:S02]  /*3ff0*/  CS2R R154, SRZ ;  /* 0x00000000009a7805 */ /* 0x000fc4000001ff00 */
[----:B0-----:R-:W-:Y:S01]  /*4000*/  IADD3 R20, P1, R138, UR10, RZ ;  /* 0x0000000a8a147c10 */ /* 0x001fe2000ff3e0ff */
[----:B-1----:R0:W3:Y:S04]  /*4010*/  @P6 LDG.E.128 R56, desc[UR6][R152.64] ;  /* 0x0000000698386981 */ /* 0x0020e8000c1e1d00 */
[----:B------:R-:W3:Y:S04]  /*4020*/  @P2 LDG.E.128 R124, desc[UR6][R246.64] ;  /* 0x00000006f67c2981 */ /* 0x000ee8000c1e1d00 */
[----:B--2---:R-:W2:Y:S01]  /*4030*/  @P3 LDG.E.128 R144, desc[UR6][R244.64] ;  /* 0x00000006f4903981 */ /* 0x004ea2000c1e1d00 */
[----:B0-----:R-:W-:-:S06]  /*4040*/  CS2R R152, SRZ ;  /* 0x0000000000987805 */ /* 0x001fcc000001ff00 */
[----:B----4-:R-:W4:Y:S01]  /*4050*/  @P0 LDG.E.128 R152, desc[UR6][R242.64] ;  /* 0x00000006f2980981 */ /* 0x010f22000c1e1d00 */
[----:B------:R-:W-:Y:S01]  /*4060*/  BAR.SYNC.DEFER_BLOCKING 0x0 ;  /* 0x0000000000007b1d */ /* 0x000fe20000010000 */
[----:B------:R-:W-:Y:S02]  /*4070*/  IADD3 R22, P4, R136, UR10, RZ ;  /* 0x0000000a88167c10 */ /* 0x000fe4000ff9e0ff */
[----:B------:R-:W-:Y:S02]  /*4080*/  IADD3.X R21, R139, UR11, RZ, P1, !PT ;  /* 0x0000000b8b157c10 */ /* 0x000fe40008ffe4ff */
[----:B------:R-:W-:Y:S02]  /*4090*/  IADD3.X R23, R137, UR11, RZ, P4, !PT ;  /* 0x0000000b89177c10 */ /* 0x000fe4000a7fe4ff */
[----:B------:R-:W-:Y:S02]  /*40a0*/  IADD3 R136, P1, R130, UR10, RZ ;  /* 0x0000000a82887c10 */ /* 0x000fe4000ff3e0ff */
[----:B------:R-:W-:-:S02]  /*40b0*/  IADD3 R130, P4, R128, UR10, RZ ;  /* 0x0000000a80827c10 */ /* 0x000fc4000ff9e0ff */
[----:B------:R-:W-:Y:S02]  /*40c0*/  IADD3.X R137, R131, UR11, RZ, P1, !PT ;  /* 0x0000000b83897c10 */ /* 0x000fe40008ffe4ff */
[----:B------:R-:W-:Y:S02]  /*40d0*/  IADD3.X R131, R129, UR11, RZ, P4, !PT ;  /* 0x0000000b81837c10 */ /* 0x000fe4000a7fe4ff */
[----:B------:R-:W-:Y:S02]  /*40e0*/  IADD3 R128, P1, R123, UR10, RZ ;  /* 0x0000000a7b807c10 */ /* 0x000fe4000ff3e0ff */
[----:B------:R-:W-:Y:S02]  /*40f0*/  IADD3 R123, P5, R120, UR10, RZ ;  /* 0x0000000a787b7c10 */ /* 0x000fe4000ffbe0ff */
[----:B------:R-:W-:Y:S02]  /*4100*/  IADD3.X R129, R122, UR11, RZ, P1, !PT ;  /* 0x0000000b7a817c10 */ /* 0x000fe40008ffe4ff */
[----:B------:R-:W-:Y:S01]  /*4110*/  IADD3 R120, P4, R102, UR10, RZ ;  /* 0x0000000a66787c10 */ /* 0x000fe2000ff9e0ff */
[----:B------:R0:W-:Y:S01]  /*4120*/  STS.128 [R205], R20 ;  /* 0x00000014cd007388 */ /* 0x0001e20000000c00 */
[----:B------:R-:W-:-:S02]  /*4130*/  IADD3.X R122, R121, UR11, RZ, P5, !PT ;  /* 0x0000000b797a7c10 */ /* 0x000fc4000affe4ff */
[----:B------:R-:W-:Y:S02]  /*4140*/  IADD3 R102, P1, R100, UR10, RZ ;  /* 0x0000000a64667c10 */ /* 0x000fe4000ff3e0ff */
[----:B------:R-:W-:Y:S02]  /*4150*/  IADD3.X R121, R103, UR11, RZ, P4, !PT ;  /* 0x0000000b67797c10 */ /* 0x000fe4000a7fe4ff */
[----:B------:R-:W-:Y:S01]  /*4160*/  IADD3.X R103, R101, UR11, RZ, P1, !PT ;  /* 0x0000000b65677c10 */ /* 0x000fe20008ffe4ff */
[----:B0-----:R-:W-:Y:S01]  /*4170*/  IMAD.MOV.U32 R20, RZ, RZ, R136 ;  /* 0x000000ffff147224 */ /* 0x001fe200078e0088 */
[----:B------:R-:W-:Y:S01]  /*4180*/  MOV R22, R130 ;  /* 0x0000008200167202 */ /* 0x000fe20000000f00 */
[----:B------:R-:W-:Y:S02]  /*4190*/  IMAD.MOV.U32 R21, RZ, RZ, R137 ;  /* 0x000000ffff157224 */ /* 0x000fe400078e0089 */
[----:B------:R-:W-:Y:S01]  /*41a0*/  IMAD.MOV.U32 R23, RZ, RZ, R131 ;  /* 0x000000ffff177224 */ /* 0x000fe200078e0083 */
[----:B------:R-:W-:-:S04]  /*41b0*/  IADD3 R100, P5, R71, UR10, RZ ;  /* 0x0000000a47647c10 */ /* 0x000fc8000ffbe0ff */
[----:B------:R0:W-:Y:S01]  /*41c0*/  STS.128 [R205+0x10], R20 ;  /* 0x00001014cd007388 */ /* 0x0001e20000000c00 */
[----:B------:R-:W-:Y:S02]  /*41d0*/  IADD3 R70, P4, R70, UR10, RZ ;  /* 0x0000000a46467c10 */ /* 0x000fe4000ff9e0ff */
[----:B------:R-:W-:Y:S02]  /*41e0*/  IADD3.X R101, R69, UR11, RZ, P5, !PT ;  /* 0x0000000b45657c10 */ /* 0x000fe4000affe4ff */
[----:B------:R-:W-:Y:S02]  /*41f0*/  IADD3.X R71, R68, UR11, RZ, P4, !PT ;  /* 0x0000000b44477c10 */ /* 0x000fe4000a7fe4ff */
[----:B------:R-:W-:Y:S01]  /*4200*/  IADD3 R68, P1, R43, UR10, RZ ;  /* 0x0000000a2b447c10 */ /* 0x000fe2000ff3e0ff */
[----:B0-----:R-:W-:Y:S01]  /*4210*/  IMAD.MOV.U32 R20, RZ, RZ, R128 ;  /* 0x000000ffff147224 */ /* 0x001fe200078e0080 */
[----:B------:R-:W-:Y:S01]  /*4220*/  MOV R23, R122 ;  /* 0x0000007a00177202 */ /* 0x000fe20000000f00 */
[----:B------:R-:W-:-:S02]  /*4230*/  IMAD.MOV.U32 R21, RZ, RZ, R129 ;  /* 0x000000ffff157224 */ /* 0x000fc400078e0081 */
[----:B------:R-:W-:Y:S01]  /*4240*/  IMAD.MOV.U32 R22, RZ, RZ, R123 ;  /* 0x000000ffff167224 */ /* 0x000fe200078e007b */
[----:B------:R-:W-:-:S04]  /*4250*/  IADD3 R43, P5, R40, UR10, RZ ;  /* 0x0000000a282b7c10 */ /* 0x000fc8000ffbe0ff */
[----:B------:R0:W-:Y:S01]  /*4260*/  STS.128 [R205+0x20], R20 ;  /* 0x00002014cd007388 */ /* 0x0001e20000000c00 */
[----:B------:R-:W-:Y:S02]  /*4270*/  IADD3.X R69, R42, UR11, RZ, P1, !PT ;  /* 0x0000000b2a457c10 */ /* 0x000fe40008ffe4ff */
[----:B------:R-:W-:Y:S02]  /*4280*/  IADD3.X R42, R41, UR11, RZ, P5, !PT ;  /* 0x0000000b292a7c10 */ /* 0x000fe4000affe4ff */
[----:B------:R-:W-:Y:S02]  /*4290*/  IADD3 R40, P4, R38, UR10, RZ ;  /* 0x0000000a26287c10 */ /* 0x000fe4000ff9e0ff */
[----:B------:R-:W-:Y:S01]  /*42a0*/  IADD3 R38, P1, R36, UR10, RZ ;  /* 0x0000000a24267c10 */ /* 0x000fe2000ff3e0ff */
[----:B0-----:R-:W-:Y:S02]  /*42b0*/  IMAD.MOV.U32 R20, RZ, RZ, R120 ;  /* 0x000000ffff147224 */ /* 0x001fe400078e0078 */
[----:B------:R-:W-:-:S02]  /*42c0*/  IMAD.MOV.U32 R21, RZ, RZ, R121 ;  /* 0x000000ffff157224 */ /* 0x000fc400078e0079 */
[----:B------:R-:W-:Y:S02]  /*42d0*/  IMAD.MOV.U32 R22, RZ, RZ, R102 ;  /* 0x000000ffff167224 */ /* 0x000fe400078e0066 */
[----:B------:R-:W-:-:S05]  /*42e0*/  IMAD.MOV.U32 R23, RZ, RZ, R103 ;  /* 0x000000ffff177224 */ /* 0x000fca00078e0067 */
[----:B------:R0:W-:Y:S01]  /*42f0*/  STS.128 [R205+0x30], R20 ;  /* 0x00003014cd007388 */ /* 0x0001e20000000c00 */
[----:B------:R-:W-:Y:S02]  /*4300*/  IADD3.X R41, R39, UR11, RZ, P4, !PT ;  /* 0x0000000b27297c10 */ /* 0x000fe4000a7fe4ff */
[----:B------:R-:W-:Y:S02]  /*4310*/  IADD3 R36, P5, R27, UR10, RZ ;  /* 0x0000000a1b247c10 */ /* 0x000fe4000ffbe0ff */
[----:B------:R-:W-:Y:S02]  /*4320*/  IADD3 R26, P4, R26, UR10, RZ ;  /* 0x0000000a1a1a7c10 */ /* 0x000fe4000ff9e0ff */
[----:B------:R-:W-:Y:S02]  /*4330*/  IADD3.X R39, R37, UR11, RZ, P1, !PT ;  /* 0x0000000b25277c10 */ /* 0x000fe40008ffe4ff */
[----:B0-----:R-:W-:Y:S01]  /*4340*/  MOV R20, R100 ;  /* 0x0000006400147202 */ /* 0x001fe20000000f00 */
[----:B------:R-:W-:-:S02]  /*4350*/  IMAD.MOV.U32 R21, RZ, RZ, R101 ;  /* 0x000000ffff157224 */ /* 0x000fc400078e0065 */
[----:B------:R-:W-:Y:S02]  /*4360*/  IMAD.MOV.U32 R22, RZ, RZ, R70 ;  /* 0x000000ffff167224 */ /* 0x000fe400078e0046 */
[----:B------:R-:W-:-:S05]  /*4370*/  IMAD.MOV.U32 R23, RZ, RZ, R71 ;  /* 0x000000ffff177224 */ /* 0x000fca00078e0047 */
[----:B------:R0:W-:Y:S01]  /*4380*/  STS.128 [R205+0x40], R20 ;  /* 0x00004014cd007388 */ /* 0x0001e20000000c00 */
[----:B------:R-:W-:Y:S01]  /*4390*/  IADD3.X R27, R24, UR11, RZ, P4, !PT ;  /* 0x0000000b181b7c10 */ /* 0x000fe2000a7fe4ff */
[----:B------:R-:W-:Y:S01]  /*43a0*/  IMAD.MOV.U32 R24, RZ, RZ, R36 ;  /* 0x000000ffff187224 */ /* 0x000fe200078e0024 */
[----:B------:R-:W-:Y:S01]  /*43b0*/  IADD3.X R25, R25, UR11, RZ, P5, !PT ;  /* 0x0000000b19197c10 */ /* 0x000fe2000affe4ff */
[----:B0-----:R-:W-:Y:S01]  /*43c0*/  IMAD.MOV.U32 R20, RZ, RZ, R68 ;  /* 0x000000ffff147224 */ /* 0x001fe200078e0044 */
[----:B------:R-:W-:Y:S01]  /*43d0*/  MOV R21, R69 ;  /* 0x0000004500157202 */ /* 0x000fe20000000f00 */
[----:B------:R-:W-:Y:S02]  /*43e0*/  IMAD.MOV.U32 R22, RZ, RZ, R43 ;  /* 0x000000ffff167224 */ /* 0x000fe400078e002b */
[----:B------:R-:W-:-:S05]  /*43f0*/  IMAD.MOV.U32 R23, RZ, RZ, R42 ;  /* 0x000000ffff177224 */ /* 0x000fca00078e002a */
[----:B------:R0:W-:Y:S04]  /*4400*/  STS.128 [R205+0x50], R20 ;  /* 0x00005014cd007388 */ /* 0x0001e80000000c00 */
[----:B------:R-:W-:Y:S01]  /*4410*/  STS.128 [R205+0x70], R24 ;  /* 0x00007018cd007388 */ /* 0x000fe20000000c00 */
[----:B0-----:R-:W-:Y:S01]  /*4420*/  IMAD.MOV.U32 R20, RZ, RZ, R40 ;  /* 0x000000ffff147224 */ /* 0x001fe200078e0028 */
[----:B------:R-:W-:Y:S01]  /*4430*/  MOV R22, R38 ;  /* 0x0000002600167202 */ /* 0x000fe20000000f00 */
[----:B------:R-:W-:Y:S02]  /*4440*/  IMAD.MOV.U32 R21, RZ, RZ, R41 ;  /* 0x000000ffff157224 */ /* 0x000fe400078e0029 */
[----:B------:R-:W-:-:S05]  /*4450*/  IMAD.MOV.U32 R23, RZ, RZ, R39 ;  /* 0x000000ffff177224 */ /* 0x000fca00078e0027 */
[----:B------:R0:W-:Y:S01]  /*4460*/  STS.128 [R205+0x60], R20 ;  /* 0x00006014cd007388 */ /* 0x0001e20000000c00 */
[----:B------:R-:W-:Y:S06]  /*4470*/  BAR.SYNC.DEFER_BLOCKING 0x0 ;  /* 0x0000000000007b1d */ /* 0x000fec0000010000 */
[----:B------:R-:W1:Y:S04]  /*4480*/  LDS.64 R122, [R16] ;  /* 0x00000000107a7984 */ /* 0x000e680000000a00 */
[----:B------:R-:W5:Y:S04]  /*4490*/  LDS.64 R120, [R9+0x2000] ;  /* 0x0020000009787984 */ /* 0x000f680000000a00 */
[----:B------:R-:W5:Y:S04]  /*44a0*/  LDS.64 R102, [R3+0x4000] ;  /* 0x0040000003667984 */ /* 0x000f680000000a00 */
[----:B------:R-:W5:Y:S01]  /*44b0*/  LDS.64 R100, [R6+0x6000] ;  /* 0x0060000006647984 */ /* 0x000f620000000a00 */
[----:B------:R-:W-:-:S02]  /*44c0*/  CS2R R36, SRZ ;  /* 0x0000000000247805 */ /* 0x000fc4000001ff00 */
[----:B------:R-:W-:Y:S02]  /*44d0*/  CS2R R38, SRZ ;  /* 0x0000000000267805 */ /* 0x000fe4000001ff00 */
[----:B0-----:R-:W-:Y:S02]  /*44e0*/  CS2R R20, SRZ ;  /* 0x0000000000147805 */ /* 0x001fe4000001ff00 */
[----:B------:R-:W-:Y:S02]  /*44f0*/  CS2R R22, SRZ ;  /* 0x0000000000167805 */ /* 0x000fe4000001ff00 */
[----:B------:R-:W-:Y:S02]  /*4500*/  CS2R R68, SRZ ;  /* 0x0000000000447805 */ /* 0x000fe4000001ff00 */
[----:B------:R-:W-:Y:S02]  /*4510*/  CS2R R70, SRZ ;  /* 0x0000000000467805 */ /* 0x000fe4000001ff00 */
[----:B------:R-:W-:-:S02]  /*4520*/  CS2R R40, SRZ ;  /* 0x0000000000287805 */ /* 0x000fc4000001ff00 */
[----:B------:R-:W-:Y:S02]  /*4530*/  CS2R R42, SRZ ;  /* 0x00000000002a7805 */ /* 0x000fe4000001ff00 */
[----:B------:R-:W-:Y:S02]  /*4540*/  IADD3 R24, P5, R186, UR8, RZ ;  /* 0x00000008ba187c10 */ /* 0x000fe4000ffbe0ff */
[----:B------:R-:W-:Y:S01]  /*4550*/  IADD3 R26, P4, R184, UR8, RZ ;  /* 0x00000008b81a7c10 */ /* 0x000fe2000ff9e0ff */
[----:B-1----:R0:W2:Y:S04]  /*4560*/  @P6 LDG.E.128 R36, desc[UR6][R122.64] ;  /* 0x000000067a246981 */ /* 0x0020a8000c1e1d00 */
[----:B-----5:R1:W5:Y:S04]  /*4570*/  @P2 LDG.E.128 R20, desc[UR6][R120.64] ;  /* 0x0000000678142981 */ /* 0x020368000c1e1d00 */
[----:B------:R-:W2:Y:S04]  /*4580*/  @P3 LDG.E.128 R68, desc[UR6][R102.64] ;  /* 0x0000000666443981 */ /* 0x000ea8000c1e1d00 */
[----:B------:R1:W2:Y:S01]  /*4590*/  @P0 LDG.E.128 R40, desc[UR6][R100.64] ;  /* 0x0000000664280981 */ /* 0x0002a2000c1e1d00 */
[----:B------:R-:W-:-:S02]  /*45a0*/  IADD3.X R25, R187, UR9, RZ, P5, !PT ;  /* 0x00000009bb197c10 */ /* 0x000fc4000affe4ff */
[----:B------:R-:W-:Y:S02]  /*45b0*/  IADD3 R128, P1, R174, UR8, RZ ;  /* 0x00000008ae807c10 */ /* 0x000fe4000ff3e0ff */
[----:B0-----:R-:W-:Y:S02]  /*45c0*/  IADD3 R122, P5, R172, UR8, RZ ;  /* 0x00000008ac7a7c10 */ /* 0x001fe4000ffbe0ff */
[----:B------:R-:W-:Y:S01]  /*45d0*/  IADD3.X R27, R185, UR9, RZ, P4, !PT ;  /* 0x00000009b91b7c10 */ /* 0x000fe2000a7fe4ff */
[----:B------:R-:W-:Y:S01]  /*45e0*/  BAR.SYNC.DEFER_BLOCKING 0x0 ;  /* 0x0000000000007b1d */ /* 0x000fe20000010000 */
[----:B------:R-:W-:Y:S02]  /*45f0*/  IADD3.X R129, R175, UR9, RZ, P1, !PT ;  /* 0x00000009af817c10 */ /* 0x000fe40008ffe4ff */
[----:B------:R-:W-:Y:S02]  /*4600*/  IADD3.X R123, R173, UR9, RZ, P5, !PT ;  /* 0x00000009ad7b7c10 */ /* 0x000fe4000affe4ff */
[----:B-1----:R-:W-:-:S02]  /*4610*/  IADD3 R121, P1, R135, UR8, RZ ;  /* 0x0000000887797c10 */ /* 0x002fc4000ff3e0ff */
[----:B------:R-:W-:Y:S02]  /*4620*/  IADD3 R101, P5, R132, UR8, RZ ;  /* 0x0000000884657c10 */ /* 0x000fe4000ffbe0ff */
[----:B------:R-:W-:Y:S02]  /*4630*/  IADD3.X R130, R134, UR9, RZ, P1, !PT ;  /* 0x0000000986827c10 */ /* 0x000fe40008ffe4ff */
[----:B------:R-:W-:-:S04]  /*4640*/  IADD3 R103, P1, R92, UR8, RZ ;  /* 0x000000085c677c10 */ /* 0x000fc8000ff3e0ff */
[----:B------:R-:W-:Y:S01]  /*4650*/  IADD3.X R120, R93, UR9, RZ, P1, !PT ;  /* 0x000000095d787c10 */ /* 0x000fe20008ffe4ff */
[----:B------:R0:W-:Y:S02]  /*4660*/  STS.128 [R205], R24 ;  /* 0x00000018cd007388 */ /* 0x0001e40000000c00 */
[----:B0-----:R-:W-:Y:S01]  /*4670*/  IMAD.MOV.U32 R24, RZ, RZ, R128 ;  /* 0x000000ffff187224 */ /* 0x001fe200078e0080 */
[----:B------:R-:W-:Y:S01]  /*4680*/  MOV R26, R122 ;  /* 0x0000007a001a7202 */ /* 0x000fe20000000f00 */
[----:B------:R-:W-:Y:S02]  /*4690*/  IMAD.MOV.U32 R25, RZ, RZ, R129 ;  /* 0x000000ffff197224 */ /* 0x000fe400078e0081 */
[----:B------:R-:W-:Y:S01]  /*46a0*/  IMAD.MOV.U32 R27, RZ, RZ, R123 ;  /* 0x000000ffff1b7224 */ /* 0x000fe200078e007b */
[----:B------:R-:W-:Y:S02]  /*46b0*/  IADD3.X R128, R133, UR9, RZ, P5, !PT ;  /* 0x0000000985807c10 */ /* 0x000fe4000affe4ff */
[----:B------:R-:W-:-:S02]  /*46c0*/  IADD3 R122, P4, R94, UR8, RZ ;  /* 0x000000085e7a7c10 */ /* 0x000fc4000ff9e0ff */
[----:B------:R0:W-:Y:S02]  /*46d0*/  STS.128 [R205+0x10], R24 ;  /* 0x00001018cd007388 */ /* 0x0001e40000000c00 */
[----:B------:R-:W-:Y:S02]  /*46e0*/  IADD3.X R123, R95, UR9, RZ, P4, !PT ;  /* 0x000000095f7b7c10 */ /* 0x000fe4000a7fe4ff */
[----:B------:R-:W-:Y:S02]  /*46f0*/  IADD3 R100, P4, R82, UR8, RZ ;  /* 0x0000000852647c10 */ /* 0x000fe4000ff9e0ff */
[----:B------:R-:W-:Y:S01]  /*4700*/  IADD3 R102, P5, R83, UR8, RZ ;  /* 0x0000000853667c10 */ /* 0x000fe2000ffbe0ff */
[----:B0-----:R-:W-:Y:S01]  /*4710*/  IMAD.MOV.U32 R24, RZ, RZ, R121 ;  /* 0x000000ffff187224 */ /* 0x001fe200078e0079 */
[----:B------:R-:W-:Y:S01]  /*4720*/  MOV R27, R128 ;  /* 0x00000080001b7202 */ /* 0x000fe20000000f00 */
[----:B------:R-:W-:Y:S02]  /*4730*/  IMAD.MOV.U32 R25, RZ, RZ, R130 ;  /* 0x000000ffff197224 */ /* 0x000fe400078e0082 */
[----:B------:R-:W-:Y:S01]  /*4740*/  IMAD.MOV.U32 R26, RZ, RZ, R101 ;  /* 0x000000ffff1a7224 */ /* 0x000fe200078e0065 */
[----:B------:R-:W-:-:S04]  /*4750*/  IADD3.X R101, R80, UR9, RZ, P4, !PT ;  /* 0x0000000950657c10 */ /* 0x000fc8000a7fe4ff */
[----:B------:R0:W-:Y:S01]  /*4760*/  STS.128 [R205+0x20], R24 ;  /* 0x00002018cd007388 */ /* 0x0001e20000000c00 */
[----:B------:R-:W-:Y:S01]  /*4770*/  IADD3.X R121, R81, UR9, RZ, P5, !PT ;  /* 0x0000000951797c10 */ /* 0x000fe2000affe4ff */
[----:B0-----:R-:W-:Y:S02]  /*4780*/  IMAD.MOV.U32 R24, RZ, RZ, R122 ;  /* 0x000000ffff187224 */ /* 0x001fe400078e007a */
[----:B------:R-:W-:Y:S02]  /*4790*/  IMAD.MOV.U32 R25, RZ, RZ, R123 ;  /* 0x000000ffff197224 */ /* 0x000fe400078e007b */
[----:B------:R-:W-:Y:S02]  /*47a0*/  IMAD.MOV.U32 R26, RZ, RZ, R103 ;  /* 0x000000ffff1a7224 */ /* 0x000fe400078e0067 */
[----:B------:R-:W-:Y:S01]  /*47b0*/  IMAD.MOV.U32 R27, RZ, RZ, R120 ;  /* 0x000000ffff1b7224 */ /* 0x000fe200078e0078 */
[----:B------:R-:W-:-:S04]  /*47c0*/  IADD3 R103, P1, R75, UR8, RZ ;  /* 0x000000084b677c10 */ /* 0x000fc8000ff3e0ff */
[----:B------:R0:W-:Y:S01]  /*47d0*/  STS.128 [R205+0x30], R24 ;  /* 0x00003018cd007388 */ /* 0x0001e20000000c00 */
[----:B------:R-:W-:Y:S02]  /*47e0*/  IADD3.X R130, R74, UR9, RZ, P1, !PT ;  /* 0x000000094a827c10 */ /* 0x000fe40008ffe4ff */
[----:B------:R-:W-:Y:S02]  /*47f0*/  IADD3 R122, P4, R62, UR8, RZ ;  /* 0x000000083e7a7c10 */ /* 0x000fe4000ff9e0ff */
[----:B------:R-:W-:Y:S01]  /*4800*/  IADD3 R120, P1, R60, UR8, RZ ;  /* 0x000000083c787c10 */ /* 0x000fe2000ff3e0ff */
[----:B0-----:R-:W-:Y:S01]  /*4810*/  IMAD.MOV.U32 R27, RZ, RZ, R101 ;  /* 0x000000ffff1b7224 */ /* 0x001fe200078e0065 */
[----:B------:R-:W-:Y:S01]  /*4820*/  IADD3 R101, P5, R72, UR8, RZ ;  /* 0x0000000848657c10 */ /* 0x000fe2000ffbe0ff */
[----:B------:R-:W-:Y:S01]  /*4830*/  IMAD.MOV.U32 R25, RZ, RZ, R121 ;  /* 0x000000ffff197224 */ /* 0x000fe200078e0079 */
[----:B------:R-:W-:Y:S01]  /*4840*/  MOV R24, R102 ;  /* 0x0000006600187202 */ /* 0x000fe20000000f00 */
[----:B------:R-:W-:Y:S01]  /*4850*/  IMAD.MOV.U32 R26, RZ, RZ, R100 ;  /* 0x000000ffff1a7224 */ /* 0x000fe200078e0064 */
[----:B------:R-:W-:-:S02]  /*4860*/  IADD3.X R128, R73, UR9, RZ, P5, !PT ;  /* 0x0000000949807c10 */ /* 0x000fc4000affe4ff */
[----:B------:R-:W-:Y:S02]  /*4870*/  IADD3.X R123, R63, UR9, RZ, P4, !PT ;  /* 0x000000093f7b7c10 */ /* 0x000fe4000a7fe4ff */
[----:B------:R0:W-:Y:S01]  /*4880*/  STS.128 [R205+0x40], R24 ;  /* 0x00004018cd007388 */ /* 0x0001e20000000c00 */
        /* <DEDUP_REMOVED lines=22> */
[----:B------:R-:W3:Y:S04]  /*49f0*/  LDS.64 R246, [R9+0x2000] ;  /* 0x0020000009f67984 */ /* 0x000ee80000000a00 */
[----:B------:R-:W4:Y:S04]  /*4a00*/  LDS.64 R244, [R3+0x4000] ;  /* 0x0040000003f47984 */ /* 0x000f280000000a00 */
        /* <DEDUP_REMOVED lines=9> */
[----:B-1----:R0:W2:Y:S04]  /*4aa0*/  @P6 LDG.E.128 R136, desc[UR6][R100.64] ;  /* 0x0000000664886981 */ /* 0x0020a8000c1e1d00 */
[----:B---3--:R-:W3:Y:S04]  /*4ab0*/  @P2 LDG.E.128 R128, desc[UR6][R246.64] ;  /* 0x00000006f6802981 */ /* 0x008ee8000c1e1d00 */
[----:B----4-:R-:W4:Y:S01]  /*4ac0*/  @P3 LDG.E.128 R120, desc[UR6][R244.64] ;  /* 0x00000006f4783981 */ /* 0x010f22000c1e1d00 */
[----:B0-----:R-:W-:-:S06]  /*4ad0*/  CS2R R100, SRZ ;  /* 0x0000000000647805 */ /* 0x001fcc000001ff00 */
[----:B------:R-:W2:Y:S01]  /*4ae0*/  @P0 LDG.E.128 R100, desc[UR6][R242.64] ;  /* 0x00000006f2640981 */ /* 0x000ea2000c1e1d00 */
        /* <DEDUP_REMOVED lines=11> */
[----:B------:R-:W-:Y:S01]  /*4ba0*/  IADD3.X R134, R133, UR11, RZ, P5, !PT ;  /* 0x0000000b85867c10 */ /* 0x000fe2000affe4ff */
[----:B------:R0:W-:Y:S01]  /*4bb0*/  STS.128 [R205], R24 ;  /* 0x00000018cd007388 */ /* 0x0001e20000000c00 */
[----:B------:R-:W-:-:S02]  /*4bc0*/  IADD3 R132, P4, R94, UR10, RZ ;  /* 0x0000000a5e847c10 */ /* 0x000fc4000ff9e0ff */
[----:B------:R-:W-:Y:S02]  /*4bd0*/  IADD3 R94, P1, R92, UR10, RZ ;  /* 0x0000000a5c5e7c10 */ /* 0x000fe4000ff3e0ff */
[----:B------:R-:W-:Y:S02]  /*4be0*/  IADD3.X R133, R95, UR11, RZ, P4, !PT ;  /* 0x0000000b5f857c10 */ /* 0x000fe4000a7fe4ff */
[----:B------:R-:W-:Y:S01]  /*4bf0*/  IADD3.X R95, R93, UR11, RZ, P1, !PT ;  /* 0x0000000b5d5f7c10 */ /* 0x000fe20008ffe4ff */
[----:B0-----:R-:W-:Y:S02]  /*4c00*/  IMAD.MOV.U32 R24, RZ, RZ, R184 ;  /* 0x000000ffff187224 */ /* 0x001fe400078e00b8 */
[----:B------:R-:W-:Y:S02]  /*4c10*/  IMAD.MOV.U32 R25, RZ, RZ, R185 ;  /* 0x000000ffff197224 */ /* 0x000fe400078e00b9 */
[----:B------:R-:W-:Y:S02]  /*4c20*/  IMAD.MOV.U32 R26, RZ, RZ, R174 ;  /* 0x000000ffff1a7224 */ /* 0x000fe400078e00ae */
[----:B------:R-:W-:Y:S01]  /*4c30*/  IMAD.MOV.U32 R27, RZ, RZ, R175 ;  /* 0x000000ffff1b7224 */ /* 0x000fe200078e00af */
[----:B------:R-:W-:-:S04]  /*4c40*/  IADD3 R92, P5, R83, UR10, RZ ;  /* 0x0000000a535c7c10 */ /* 0x000fc8000ffbe0ff */
[----:B------:R0:W-:Y:S01]  /*4c50*/  STS.128 [R205+0x10], R24 ;  /* 0x00001018cd007388 */ /* 0x0001e20000000c00 */
[----:B------:R-:W-:Y:S02]  /*4c60*/  IADD3 R82, P4, R82, UR10, RZ ;  /* 0x0000000a52527c10 */ /* 0x000fe4000ff9e0ff */
[----:B------:R-:W-:Y:S02]  /*4c70*/  IADD3.X R93, R81, UR11, RZ, P5, !PT ;  /* 0x0000000b515d7c10 */ /* 0x000fe4000affe4ff */
[----:B------:R-:W-:Y:S02]  /*4c80*/  IADD3.X R83, R80, UR11, RZ, P4, !PT ;  /* 0x0000000b50537c10 */ /* 0x000fe4000a7fe4ff */
[----:B------:R-:W-:Y:S02]  /*4c90*/  IADD3 R80, P1, R75, UR10, RZ ;  /* 0x0000000a4b507c10 */ /* 0x000fe4000ff3e0ff */
[----:B0-----:R-:W-:Y:S01]  /*4ca0*/  MOV R24, R172 ;  /* 0x000000ac00187202 */ /* 0x001fe20000000f00 */
[----:B------:R-:W-:-:S02]  /*4cb0*/  IMAD.MOV.U32 R25, RZ, RZ, R173 ;  /* 0x000000ffff197224 */ /* 0x000fc400078e00ad */
[----:B------:R-:W-:Y:S02]  /*4cc0*/  IMAD.MOV.U32 R26, RZ, RZ, R135 ;  /* 0x000000ffff1a7224 */ /* 0x000fe400078e0087 */
[----:B------:R-:W-:-:S05]  /*4cd0*/  IMAD.MOV.U32 R27, RZ, RZ, R134 ;  /* 0x000000ffff1b7224 */ /* 0x000fca00078e0086 */
[----:B------:R0:W-:Y:S01]  /*4ce0*/  STS.128 [R205+0x20], R24 ;  /* 0x00002018cd007388 */ /* 0x0001e20000000c00 */
[----:B------:R-:W-:Y:S02]  /*4cf0*/  IADD3 R75, P5, R72, UR10, RZ ;  /* 0x0000000a484b7c10 */ /* 0x000fe4000ffbe0ff */
[----:B------:R-:W-:Y:S02]  /*4d00*/  IADD3.X R81, R74, UR11, RZ, P1, !PT ;  /* 0x0000000b4a517c10 */ /* 0x000fe40008ffe4ff */
[----:B------:R-:W-:Y:S02]  /*4d10*/  IADD3 R72, P4, R62, UR10, RZ ;  /* 0x0000000a3e487c10 */ /* 0x000fe4000ff9e0ff */
[----:B------:R-:W-:Y:S01]  /*4d20*/  IADD3.X R74, R73, UR11, RZ, P5, !PT ;  /* 0x0000000b494a7c10 */ /* 0x000fe2000affe4ff */
        /* <DEDUP_REMOVED lines=10> */
[----:B0-----:R-:W-:Y:S01]  /*4dd0*/  IMAD.MOV.U32 R24, RZ, RZ, R92 ;  /* 0x000000ffff187224 */ /* 0x001fe200078e005c */
[----:B------:R-:W-:Y:S01]  /*4de0*/  MOV R26, R82 ;  /* 0x00000052001a7202 */ /* 0x000fe20000000f00 */
[----:B------:R-:W-:-:S02]  /*4df0*/  IMAD.MOV.U32 R25, RZ, RZ, R93 ;  /* 0x000000ffff197224 */ /* 0x000fc400078e005d */
[----:B------:R-:W-:-:S05]  /*4e00*/  IMAD.MOV.U32 R27, RZ, RZ, R83 ;  /* 0x000000ffff1b7224 */ /* 0x000fca00078e0053 */
[----:B------:R0:W-:Y:S01]  /*4e10*/  STS.128 [R205+0x40], R24 ;  /* 0x00004018cd007388 */ /* 0x0001e20000000c00 */
[----:B------:R-:W-:Y:S02]  /*4e20*/  IADD3.X R61, R29, UR11, RZ, P5, !PT ;  /* 0x0000000b1d3d7c10 */ /* 0x000fe4000affe4ff */
[----:B------:R-:W-:Y:S01]  /*4e30*/  IADD3.X R31, R28, UR11, RZ, P4, !PT ;  /* 0x0000000b1c1f7c10 */ /* 0x000fe2000a7fe4ff */
[----:B0-----:R-:W-:Y:S01]  /*4e40*/  IMAD.MOV.U32 R24, RZ, RZ, R80 ;  /* 0x000000ffff187224 */ /* 0x001fe200078e0050 */
[----:B------:R-:W-:Y:S01]  /*4e50*/  MOV R27, R74 ;  /* 0x0000004a001b7202 */ /* 0x000fe20000000f00 */
[----:B------:R-:W-:Y:S02]  /*4e60*/  IMAD.MOV.U32 R25, RZ, RZ, R81 ;  /* 0x000000ffff197224 */ /* 0x000fe400078e0051 */
[----:B------:R-:W-:-:S05]  /*4e70*/  IMAD.MOV.U32 R26, RZ, RZ, R75 ;  /* 0x000000ffff1a7224 */ /* 0x000fca00078e004b */
[----:B------:R0:W-:Y:S02]  /*4e80*/  STS.128 [R205+0x50], R24 ;  /* 0x00005018cd007388 */ /* 0x0001e40000000c00 */
[----:B0-----:R-:W-:Y:S02]  /*4e90*/  IMAD.MOV.U32 R24, RZ, RZ, R72 ;  /* 0x000000ffff187224 */ /* 0x001fe400078e0048 */
[----:B------:R-:W-:Y:S02]  /*4ea0*/  IMAD.MOV.U32 R25, RZ, RZ, R73 ;  /* 0x000000ffff197224 */ /* 0x000fe400078e0049 */
[----:B------:R-:W-:Y:S02]  /*4eb0*/  IMAD.MOV.U32 R26, RZ, RZ, R62 ;  /* 0x000000ffff1a7224 */ /* 0x000fe400078e003e */
[----:B------:R-:W-:-:S05]  /*4ec0*/  IMAD.MOV.U32 R27, RZ, RZ, R63 ;  /* 0x000000ffff1b7224 */ /* 0x000fca00078e003f */
[----:B------:R0:W-:Y:S02]  /*4ed0*/  STS.128 [R205+0x60], R24 ;  /* 0x00006018cd007388 */ /* 0x0001e40000000c00 */
[----:B0-----:R-:W-:Y:S01]  /*4ee0*/  MOV R24, R60 ;  /* 0x0000003c00187202 */ /* 0x001fe20000000f00 */
[----:B------:R-:W-:Y:S02]  /*4ef0*/  IMAD.MOV.U32 R25, RZ, RZ, R61 ;  /* 0x000000ffff197224 */ /* 0x000fe400078e003d */
        /* <DEDUP_REMOVED lines=10> */
[----:B------:R-:W-:Y:S02]  /*4fa0*/  CS2R R172, SRZ ;  /* 0x0000000000ac7805 */ /* 0x000fe4000001ff00 */
[----:B------:R-:W-:Y:S02]  /*4fb0*/  CS2R R174, SRZ ;  /* 0x0000000000ae7805 */ /* 0x000fe4000001ff00 */
[----:B------:R-:W-:Y:S02]  /*4fc0*/  CS2R R184, SRZ ;  /* 0x0000000000b87805 */ /* 0x000fe4000001ff00 */
[----:B------:R-:W-:Y:S02]  /*4fd0*/  CS2R R186, SRZ ;  /* 0x0000000000ba7805 */ /* 0x000fe4000001ff00 */
[----:B------:R-:W-:-:S02]  /*4fe0*/  CS2R R132, SRZ ;  /* 0x0000000000847805 */ /* 0x000fc4000001ff00 */
[----:B------:R-:W-:Y:S02]  /*4ff0*/  CS2R R134, SRZ ;  /* 0x0000000000867805 */ /* 0x000fe4000001ff00 */
[----:B0-----:R-:W-:Y:S02]  /*5000*/  IADD3 R24, P5, R239, UR8, RZ ;  /* 0x00000008ef187c10 */ /* 0x001fe4000ffbe0ff */
[----:B------:R-:W-:Y:S01]  /*5010*/  IADD3 R26, P4, R237, UR8, RZ ;  /* 0x00000008ed1a7c10 */ /* 0x000fe2000ff9e0ff */
[----:B-1----:R0:W2:Y:S04]  /*5020*/  @P6 LDG.E.128 R28, desc[UR6][R74.64] ;  /* 0x000000064a1c6981 */ /* 0x0020a8000c1e1d00 */
[----:B-----5:R1:W5:Y:S04]  /*5030*/  @P2 LDG.E.128 R172, desc[UR6][R72.64] ;  /* 0x0000000648ac2981 */ /* 0x020368000c1e1d00 */
[----:B------:R-:W2:Y:S04]  /*5040*/  @P3 LDG.E.128 R184, desc[UR6][R62.64] ;  /* 0x000000063eb83981 */ /* 0x000ea8000c1e1d00 */
[----:B------:R1:W2:Y:S01]  /*5050*/  @P0 LDG.E.128 R132, desc[UR6][R60.64] ;  /* 0x000000063c840981 */ /* 0x0002a2000c1e1d00 */
[----:B------:R-:W-:-:S02]  /*5060*/  IADD3.X R25, R240, UR9, RZ, P5, !PT ;  /* 0x00000009f0197c10 */ /* 0x000fc4000affe4ff */
[----:B0-----:R-:W-:Y:S02]  /*5070*/  IADD3 R74, P5, R148, UR8, RZ ;  /* 0x00000008944a7c10 */ /* 0x001fe4000ffbe0ff */
[----:B------:R-:W-:Y:S02]  /*5080*/  IADD3 R80, P1, R150, UR8, RZ ;  /* 0x0000000896507c10 */ /* 0x000fe4000ff3e0ff */
        /* <DEDUP_REMOVED lines=12> */
[----:B------:R-:W-:Y:S01]  /*5150*/  IMAD.MOV.U32 R26, RZ, RZ, R74 ;  /* 0x000000ffff1a7224 */ /* 0x000fe200078e004a */
[----:B------:R-:W-:Y:S01]  /*5160*/  IADD3.X R80, R117, UR9, RZ, P5, !PT ;  /* 0x0000000975507c10 */ /* 0x000fe2000affe4ff */
[----:B------:R-:W-:Y:S01]  /*5170*/  IMAD.MOV.U32 R27, RZ, RZ, R75 ;  /* 0x000000ffff1b7224 */ /* 0x000fe200078e004b */
[----:B------:R-:W-:-:S04]  /*5180*/  IADD3 R74, P4, R106, UR8, RZ ;  /* 0x000000086a4a7c10 */ /* 0x000fc8000ff9e0ff */
[----:B------:R0:W-:Y:S01]  /*5190*/  STS.128 [R205+0x10], R24 ;  /* 0x00001018cd007388 */ /* 0x0001e20000000c00 */
        /* <DEDUP_REMOVED lines=21> */
[----:B------:R-:W-:Y:S02]  /*52f0*/  IMAD.MOV.U32 R24, RZ, RZ, R62 ;  /* 0x000000ffff187224 */ /* 0x000fe400078e003e */
[----:B------:R-:W-:Y:S01]  /*5300*/  IMAD.MOV.U32 R25, RZ, RZ, R73 ;  /* 0x000000ffff197224 */ /* 0x000fe200078e0049 */
[----:B------:R-:W-:Y:S01]  /*5310*/  IADD3.X R80, R65, UR9, RZ, P5, !PT ;  /* 0x0000000941507c10 */ /* 0x000fe2000affe4ff */
[----:B------:R-:W-:Y:S01]  /*5320*/  IMAD.MOV.U32 R26, RZ, RZ, R60 ;  /* 0x000000ffff1a7224 */ /* 0x000fe200078e003c */
[----:B------:R-:W-:-:S04]  /*5330*/  IADD3.X R73, R53, UR9, RZ, P1, !PT ;  /* 0x0000000935497c10 */ /* 0x000fc80008ffe4ff */
[----:B------:R0:W-:Y:S01]  /*5340*/  STS.128 [R205+0x40], R24 ;  /* 0x00004018cd007388 */ /* 0x0001e20000000c00 */
[----:B------:R-:W-:Y:S02]  /*5350*/  IADD3.X R75, R55, UR9, RZ, P4, !PT ;  /* 0x00000009374b7c10 */ /* 0x000fe4000a7fe4ff */
[----:B------:R-:W-:Y:S02]  /*5360*/  IADD3 R62, P5, R35, UR8, RZ ;  /* 0x00000008233e7c10 */ /* 0x000fe4000ffbe0ff */
[----:B------:R-:W-:Y:S02]  /*5370*/  IADD3 R60, P4, R34, UR8, RZ ;  /* 0x00000008223c7c10 */ /* 0x000fe4000ff9e0ff */
[----:B0-----:R-:W-:Y:S01]  /*5380*/  MOV R24, R63 ;  /* 0x0000003f00187202 */ /* 0x001fe20000000f00 */
[----:B------:R-:W-:Y:S02]  /*5390*/  IMAD.MOV.U32 R25, RZ, RZ, R82 ;  /* 0x000000ffff197224 */ /* 0x000fe400078e0052 */
[----:B------:R-:W-:-:S02]  /*53a0*/  IMAD.MOV.U32 R26, RZ, RZ, R61 ;  /* 0x000000ffff1a7224 */ /* 0x000fc400078e003d */
[----:B------:R-:W-:Y:S01]  /*53b0*/  IMAD.MOV.U32 R27, RZ, RZ, R80 ;  /* 0x000000ffff1b7224 */ /* 0x000fe200078e0050 */
[----:B------:R-:W-:Y:S02]  /*53c0*/  IADD3.X R63, R33, UR9, RZ, P5, !PT ;  /* 0x00000009213f7c10 */ /* 0x000fe4000affe4ff */
[----:B------:R-:W-:Y:S02]  /*53d0*/  IADD3.X R61, R32, UR9, RZ, P4, !PT ;  /* 0x00000009203d7c10 */ /* 0x000fe4000a7fe4ff */
[----:B------:R0:W-:Y:S02]  /*53e0*/  STS.128 [R205+0x50], R24 ;  /* 0x00005018cd007388 */ /* 0x0001e40000000c00 */
        /* <DEDUP_REMOVED lines=55> */
[----:B0-----:R-:W-:Y:S02]  /*5760*/  IMAD.MOV.U32 R24, RZ, RZ, R148 ;  /* 0x000000ffff187224 */ /* 0x001fe400078e0094 */
[----:B------:R-:W-:-:S02]  /*5770*/  IMAD.MOV.U32 R25, RZ, RZ, R149 ;  /* 0x000000ffff197224 */ /* 0x000fc400078e0095 */
[----:B------:R-:W-:Y:S02]  /*5780*/  IMAD.MOV.U32 R26, RZ, RZ, R119 ;  /* 0x000000ffff1a7224 */ /* 0x000fe400078e0077 */
[----:B------:R-:W-:Y:S01]  /*5790*/  IMAD.MOV.U32 R27, RZ, RZ, R118 ;  /* 0x000000ffff1b7224 */ /* 0x000fe200078e0076 */
[----:B------:R-:W-:-:S04]  /*57a0*/  IADD3 R67, P5, R64, UR10, RZ ;  /* 0x0000000a40437c10 */ /* 0x000fc8000ffbe0ff */
[----:B------:R0:W-:Y:S01]  /*57b0*/  STS.128 [R205+0x20], R24 ;  /* 0x00002018cd007388 */ /* 0x0001e20000000c00 */
[----:B------:R-:W-:Y:S02]  /*57c0*/  IADD3.X R89, R66, UR11, RZ, P1, !PT ;  /* 0x0000000b42597c10 */ /* 0x000fe40008ffe4ff */
[----:B------:R-:W-:Y:S02]  /*57d0*/  IADD3.X R66, R65, UR11, RZ, P5, !PT ;  /* 0x0000000b41427c10 */ /* 0x000fe4000affe4ff */
[----:B------:R-:W-:Y:S02]  /*57e0*/  IADD3 R64, P4, R54, UR10, RZ ;  /* 0x0000000a36407c10 */ /* 0x000fe4000ff9e0ff */
[----:B0-----:R-:W-:Y:S01]  /*57f0*/  MOV R24, R116 ;  /* 0x0000007400187202 */ /* 0x001fe20000000f00 */
[----:B------:R-:W-:Y:S02]  /*5800*/  IMAD.MOV.U32 R25, RZ, RZ, R117 ;  /* 0x000000ffff197224 */ /* 0x000fe400078e0075 */
[----:B------:R-:W-:-:S02]  /*5810*/  IMAD.MOV.U32 R26, RZ, RZ, R106 ;  /* 0x000000ffff1a7224 */ /* 0x000fc400078e006a */
[----:B------:R-:W-:-:S05]  /*5820*/  IMAD.MOV.U32 R27, RZ, RZ, R107 ;  /* 0x000000ffff1b7224 */ /* 0x000fca00078e006b */
        /* <DEDUP_REMOVED lines=43> */
[----:B-1----:R0:W3:Y:S04]  /*5ae0*/  @P6 LDG.E.128 R148, desc[UR6][R54.64] ;  /* 0x0000000636946981 */ /* 0x0020e8000c1e1d00 */
[----:B-----5:R-:W5:Y:S04]  /*5af0*/  @P2 LDG.E.128 R104, desc[UR6][R52.64] ;  /* 0x0000000634682981 */ /* 0x020f68000c1e1d00 */
[----:B------:R-:W3:Y:S04]  /*5b00*/  @P3 LDG.E.128 R88, desc[UR6][R34.64] ;  /* 0x0000000622583981 */ /* 0x000ee8000c1e1d00 */
[----:B------:R1:W3:Y:S01]  /*5b10*/  @P0 LDG.E.128 R116, desc[UR6][R32.64] ;  /* 0x0000000620740981 */ /* 0x0002e2000c1e1d00 */
        /* <DEDUP_REMOVED lines=8> */
[----:B------:R-:W-:-:S04]  /*5ba0*/  IADD3 R53, P1, R231, UR8, RZ ;  /* 0x00000008e7357c10 */ /* 0x000fc8000ff3e0ff */
[----:B------:R-:W-:Y:S02]  /*5bb0*/  IADD3.X R66, R232, UR9, RZ, P1, !PT ;  /* 0x00000009e8427c10 */ /* 0x000fe40008ffe4ff */
[----:B------:R-:W-:Y:S01]  /*5bc0*/  IADD3 R35, P1, R225, UR8, RZ ;  /* 0x00000008e1237c10 */ /* 0x000fe2000ff3e0ff */
[----:B------:R0:W-:Y:S03]  /*5bd0*/  STS.128 [R205], R24 ;  /* 0x00000018cd007388 */ /* 0x0001e60000000c00 */
[----:B------:R-:W-:Y:S02]  /*5be0*/  IADD3.X R52, R226, UR9, RZ, P1, !PT ;  /* 0x00000009e2347c10 */ /* 0x000fe40008ffe4ff */
[----:B0-----:R-:W-:Y:S01]  /*5bf0*/  MOV R24, R64 ;  /* 0x0000004000187202 */ /* 0x001fe20000000f00 */
[----:B------:R-:W-:Y:S01]  /*5c00*/  IMAD.MOV.U32 R25, RZ, RZ, R65 ;  /* 0x000000ffff197224 */ /* 0x000fe200078e0041 */
[----:B------:R-:W-:Y:S01]  /*5c10*/  IADD3.X R64, R230, UR9, RZ, P5, !PT ;  /* 0x00000009e6407c10 */ /* 0x000fe2000affe4ff */
[----:B------:R-:W-:-:S02]  /*5c20*/  IMAD.MOV.U32 R26, RZ, RZ, R54 ;  /* 0x000000ffff1a7224 */ /* 0x000fc400078e0036 */
        /* <DEDUP_REMOVED lines=50> */
[----:B------:R-:W-:Y:S01]  /*5f50*/  BAR.SYNC.DEFER_BLOCKING 0x0 ;  /* 0x0000000000007b1d */ /* 0x000fe20000010000 */
[----:B--2---:R-:W-:-:S04]  /*5f60*/  FADD R37, RZ, -R37 ;  /* 0x80000025ff257221 */ /* 0x004fc80000000000 */
[----:B------:R-:W-:Y:S01]  /*5f70*/  FMUL R237, R37, 1.4426950216293334961 ;  /* 0x3fb8aa3b25ed7820 */ /* 0x000fe20000400000 */
[----:B------:R-:W1:Y:S04]  /*5f80*/  LDS.64 R244, [R16] ;  /* 0x0000000010f47984 */ /* 0x000e680000000a00 */
[----:B------:R-:W2:Y:S04]  /*5f90*/  LDS.64 R242, [R9+0x2000] ;  /* 0x0020000009f27984 */ /* 0x000ea80000000a00 */
[----:B------:R-:W4:Y:S04]  /*5fa0*/  LDS.64 R240, [R3+0x4000] ;  /* 0x0040000003f07984 */ /* 0x000f280000000a00 */
[----:B------:R-:W4:Y:S01]  /*5fb0*/  LDS.64 R238, [R6+0x6000] ;  /* 0x0060000006ee7984 */ /* 0x000f220000000a00 */
[----:B------:R-:W-:-:S02]  /*5fc0*/  FSETP.GEU.AND P5, PT, R237, -126, PT ;  /* 0xc2fc0000ed00780b */ /* 0x000fc40003fae000 */
[----:B------:R-:W-:Y:S02]  /*5fd0*/  IADD3 R37, P1, R198, UR10, RZ ;  /* 0x0000000ac6257c10 */ /* 0x000fe4000ff3e0ff */
[----:B------:R-:W-:Y:S02]  /*5fe0*/  CS2R R64, SRZ ;  /* 0x0000000000407805 */ /* 0x000fe4000001ff00 */
[----:B------:R-:W-:Y:S02]  /*5ff0*/  CS2R R66, SRZ ;  /* 0x0000000000427805 */ /* 0x000fe4000001ff00 */
[----:B------:R-:W-:Y:S02]  /*6000*/  CS2R R52, SRZ ;  /* 0x0000000000347805 */ /* 0x000fe4000001ff00 */
[----:B------:R-:W-:Y:S02]  /*6010*/  CS2R R54, SRZ ;  /* 0x0000000000367805 */ /* 0x000fe4000001ff00 */
[----:B------:R-:W-:-:S02]  /*6020*/  CS2R R32, SRZ ;  /* 0x0000000000207805 */ /* 0x000fc4000001ff00 */
[----:B------:R-:W-:Y:S02]  /*6030*/  CS2R R34, SRZ ;  /* 0x0000000000227805 */ /* 0x000fe4000001ff00 */
[----:B0-----:R-:W-:Y:S02]  /*6040*/  CS2R R24, SRZ ;  /* 0x0000000000187805 */ /* 0x001fe4000001ff00 */
[----:B------:R-:W-:Y:S02]  /*6050*/  CS2R R26, SRZ ;  /* 0x00000000001a7805 */ /* 0x000fe4000001ff00 */
[----:B------:R-:W-:Y:S01]  /*6060*/  IADD3 R198, P4, R196, UR10, RZ ;  /* 0x0000000ac4c67c10 */ /* 0x000fe2000ff9e0ff */
[----:B------:R-:W-:Y:S01]  /*6070*/  @!P5 FMUL R237, R237, 0.5 ;  /* 0x3f000000ededd820 */ /* 0x000fe20000400000 */
[----:B------:R-:W-:-:S03]  /*6080*/  IMAD.MOV.U32 R196, RZ, RZ, R37 ;  /* 0x000000ffffc47224 */ /* 0x000fc600078e0025 */
[----:B------:R-:W0:Y:S01]  /*6090*/  MUFU.EX2 R37, R237 ;  /* 0x000000ed00257308 */ /* 0x000e220000000800 */
[----:B------:R-:W-:Y:S01]  /*60a0*/  FADD R38, RZ, -R38 ;  /* 0x80000026ff267221 */ /* 0x000fe20000000000 */
[----:B------:R-:W-:Y:S01]  /*60b0*/  FADD R39, RZ, -R39 ;  /* 0x80000027ff277221 */ /* 0x000fe20000000000 */
[----:B-1----:R-:W3:Y:S04]  /*60c0*/  @P6 LDG.E.128 R64, desc[UR6][R244.64] ;  /* 0x00000006f4406981 */ /* 0x002ee8000c1e1d00 */
[----:B--2---:R-:W2:Y:S04]  /*60d0*/  @P2 LDG.E.128 R52, desc[UR6][R242.64] ;  /* 0x00000006f2342981 */ /* 0x004ea8000c1e1d00 */
[----:B----4-:R1:W4:Y:S04]  /*60e0*/  @P3 LDG.E.128 R32, desc[UR6][R240.64] ;  /* 0x00000006f0203981 */ /* 0x010328000c1e1d00 */
[----:B------:R1:W2:Y:S01]  /*60f0*/  @P0 LDG.E.128 R24, desc[UR6][R238.64] ;  /* 0x00000006ee180981 */ /* 0x0002a2000c1e1d00 */
[----:B0-----:R-:W-:Y:S01]  /*6100*/  @!P5 FMUL R37, R37, R37 ;  /* 0x000000252525d220 */ /* 0x001fe20000400000 */
[----:B-1----:R-:W-:Y:S01]  /*6110*/  IADD3.X R240, R199, UR11, RZ, P1, !PT ;  /* 0x0000000bc7f07c10 */ /* 0x002fe20008ffe4ff */
[----:B------:R-:W-:Y:S01]  /*6120*/  FMUL R238, R38, 1.4426950216293334961 ;  /* 0x3fb8aa3b26ee7820 */ /* 0x000fe20000400000 */
[----:B------:R-:W-:Y:S01]  /*6130*/  FMUL R239, R39, 1.4426950216293334961 ;  /* 0x3fb8aa3b27ef7820 */ /* 0x000fe20000400000 */
[----:B------:R-:W-:-:S03]  /*6140*/  IADD3.X R199, R197, UR11, RZ, P4, !PT ;  /* 0x0000000bc5c77c10 */ /* 0x000fc6000a7fe4ff */
[----:B------:R-:W-:Y:S02]  /*6150*/  FSETP.GEU.AND P1, PT, R238, -126, PT ;  /* 0xc2fc0000ee00780b */ /* 0x000fe40003f2e000 */
[----:B------:R-:W-:Y:S01]  /*6160*/  FSETP.GEU.AND P4, PT, R239, -126, PT ;  /* 0xc2fc0000ef00780b */ /* 0x000fe20003f8e000 */
[----:B------:R-:W-:Y:S01]  /*6170*/  FADD R37, R37, 1 ;  /* 0x3f80000025257421 */ /* 0x000fe20000000000 */
[----:B------:R-:W-:Y:S01]  /*6180*/  IMAD.MOV.U32 R197, RZ, RZ, R240 ;  /* 0x000000ffffc57224 */ /* 0x000fe200078e00f0 */
[----:B------:R-:W-:Y:S03]  /*6190*/  BAR.SYNC.DEFER_BLOCKING 0x0 ;  /* 0x0000000000007b1d */ /* 0x000fe60000010000 */
[----:B------:R-:W-:Y:S01]  /*61a0*/  FSETP.GT.AND P5, PT, R37, 8.50705917302346158658e+37, PT ;  /* 0x7e8000002500780b */ /* 0x000fe20003fa4000 */
[----:B------:R-:W-:-:S04]  /*61b0*/  HFMA2.MMA R38, -RZ, RZ, 1.625, 0 ;  /* 0x3e800000ff267435 */ /* 0x000fc800000001ff */
[----:B------:R-:W-:Y:S02]  /*61c0*/  @!P1 FMUL R238, R238, 0.5 ;  /* 0x3f000000eeee9820 */ /* 0x000fe40000400000 */
[----:B------:R-:W-:Y:S01]  /*61d0*/  @!P4 FMUL R239, R239, 0.5 ;  /* 0x3f000000efefc820 */ /* 0x000fe20000400000 */
[----:B------:R-:W-:-:S03]  /*61e0*/  FADD R20, RZ, -R20 ;  /* 0x80000014ff147221 */ /* 0x000fc60000000000 */
[----:B------:R-:W0:Y:S01]  /*61f0*/  MUFU.EX2 R237, R239 ;  /* 0x000000ef00ed7308 */ /* 0x000e220000000800 */
[----:B------:R-:W-:Y:S01]  /*6200*/  FMUL R20, R20, 1.4426950216293334961 ;  /* 0x3fb8aa3b14147820 */ /* 0x000fe20000400000 */
[----:B------:R1:W-:Y:S01]  /*6210*/  STS.128 [R205], R196 ;  /* 0x000000c4cd007388 */ /* 0x0003e20000000c00 */
[----:B------:R-:W-:Y:S01]  /*6220*/  @P5 FMUL R37, R37, 0.25 ;  /* 0x3e80000025255820 */ /* 0x000fe20000400000 */
[----:B------:R-:W-:Y:S02]  /*6230*/  FSEL R39, R38, 1, P5 ;  /* 0x3f80000026277808 */ /* 0x000fe40002800000 */
[----:B------:R-:W-:Y:S02]  /*6240*/  FSETP.GEU.AND P5, PT, R20, -126, PT ;  /* 0xc2fc00001400780b */ /* 0x000fe40003fae000 */
[----:B-1----:R-:W1:Y:S01]  /*6250*/  MUFU.EX2 R196, R238 ;  /* 0x000000ee00c47308 */ /* 0x002e620000000800 */
[----:B------:R-:W-:Y:S01]  /*6260*/  FADD R21, RZ, -R21 ;  /* 0x80000015ff157221 */ /* 0x000fe20000000000 */
[----:B0-----:R-:W-:Y:S01]  /*6270*/  @!P4 FMUL R237, R237, R237 ;  /* 0x000000edededc220 */ /* 0x001fe20000400000 */
[----:B------:R-:W-:-:S02]  /*6280*/  IADD3 R198, P4, R233, UR10, RZ ;  /* 0x0000000ae9c67c10 */ /* 0x000fc4000ff9e0ff */
[----:B------:R-:W-:-:S06]  /*6290*/  FMUL R21, R21, 1.4426950216293334961 ;  /* 0x3fb8aa3b15157820 */ /* 0x000fcc0000400000 */
[----:B------:R-:W-:Y:S01]  /*62a0*/  @!P5 FMUL R20, R20, 0.5 ;  /* 0x3f0000001414d820 */ /* 0x000fe20000400000 */
[----:B------:R-:W-:Y:S01]  /*62b0*/  IADD3.X R199, R234, UR11, RZ, P4, !PT ;  /* 0x0000000beac77c10 */ /* 0x000fe2000a7fe4ff */
[----:B-1----:R-:W-:Y:S01]  /*62c0*/  @!P1 FMUL R196, R196, R196 ;  /* 0x000000c4c4c49220 */ /* 0x002fe20000400000 */
[----:B------:R-:W-:-:S03]  /*62d0*/  IADD3 R238, P1, R235, UR10, RZ ;  /* 0x0000000aebee7c10 */ /* 0x000fc6000ff3e0ff */
[----:B------:R-:W-:Y:S01]  /*62e0*/  FADD R235, R196, 1 ;  /* 0x3f800000c4eb7421 */ /* 0x000fe20000000000 */
[----:B------:R-:W-:Y:S02]  /*62f0*/  FSETP.GEU.AND P4, PT, R21, -126, PT ;  /* 0xc2fc00001500780b */ /* 0x000fe40003f8e000 */
[----:B------:R-:W-:Y:S02]  /*6300*/  IADD3.X R197, R236, UR11, RZ, P1, !PT ;  /* 0x0000000becc57c10 */ /* 0x000fe40008ffe4ff */
[----:B------:R-:W-:Y:S01]  /*6310*/  FSETP.GT.AND P1, PT, R235, 8.50705917302346158658e+37, PT ;  /* 0x7e800000eb00780b */ /* 0x000fe20003f24000 */
[----:B------:R-:W0:Y:S01]  /*6320*/  MUFU.EX2 R20, R20 ;  /* 0x0000001400147308 */ /* 0x000e220000000800 */
[----:B------:R-:W-:Y:S01]  /*6330*/  FADD R233, R237, 1 ;  /* 0x3f800000ede97421 */ /* 0x000fe20000000000 */
[----:B------:R-:W-:Y:S01]  /*6340*/  FADD R22, RZ, -R22 ;  /* 0x80000016ff167221 */ /* 0x000fe20000000000 */
[----:B------:R-:W-:-:S05]  /*6350*/  FSEL R234, R38, 1, P1 ;  /* 0x3f80000026ea7808 */ /* 0x000fca0000800000 */
[----:B------:R-:W-:Y:S01]  /*6360*/  @!P4 FMUL R21, R21, 0.5 ;  /* 0x3f0000001515c820 */ /* 0x000fe20000400000 */
[----:B------:R-:W-:-:S03]  /*6370*/  FMUL R237, R22, 1.4426950216293334961 ;  /* 0x3fb8aa3b16ed7820 */ /* 0x000fc60000400000 */
[----:B------:R-:W-:Y:S01]  /*6380*/  @P1 FMUL R235, R235, 0.25 ;  /* 0x3e800000ebeb1820 */ /* 0x000fe20000400000 */
[----:B------:R-:W-:Y:S01]  /*6390*/  FSETP.GT.AND P1, PT, R233, 8.50705917302346158658e+37, PT ;  /* 0x7e800000e900780b */ /* 0x000fe20003f24000 */
[----:B------:R-:W1:Y:S01]  /*63a0*/  MUFU.EX2 R22, R21 ;  /* 0x0000001500167308 */ /* 0x000e620000000800 */
[----:B------:R-:W-:Y:S02]  /*63b0*/  IMAD.MOV.U32 R196, RZ, RZ, R238 ;  /* 0x000000ffffc47224 */ /* 0x000fe400078e00ee */
[----:B0-----:R-:W-:Y:S01]  /*63c0*/  @!P5 FMUL R20, R20, R20 ;  /* 0x000000141414d220 */ /* 0x001fe20000400000 */
[----:B------:R-:W-:Y:S02]  /*63d0*/  FADD R23, RZ, -R23 ;  /* 0x80000017ff177221 */ /* 0x000fe40000000000 */
[----:B------:R0:W-:Y:S02]  /*63e0*/  STS.128 [R205+0x10], R196 ;  /* 0x000010c4cd007388 */ /* 0x0001e40000000c00 */
[----:B------:R-:W-:-:S04]  /*63f0*/  FMUL R23, R23, 1.4426950216293334961 ;  /* 0x3fb8aa3b17177820 */ /* 0x000fc80000400000 */
[----:B------:R-:W-:Y:S01]  /*6400*/  @P1 FMUL R233, R233, 0.25 ;  /* 0x3e800000e9e91820 */ /* 0x000fe20000400000 */
[----:B-1----:R-:W-:Y:S01]  /*6410*/  @!P4 FMUL R22, R22, R22 ;  /* 0x000000161616c220 */ /* 0x002fe20000400000 */
[----:B0-----:R-:W-:Y:S01]  /*6420*/  FADD R196, R20, 1 ;  /* 0x3f80000014c47421 */ /* 0x001fe20000000000 */
[----:B------:R-:W-:-:S04]  /*6430*/  FSEL R198, R38, 1, P1 ;  /* 0x3f80000026c67808 */ /* 0x000fc80000800000 */
[----:B------:R-:W-:Y:S02]  /*6440*/  FSETP.GT.AND P1, PT, R196, 8.50705917302346158658e+37, PT ;  /* 0x7e800000c400780b */ /* 0x000fe40003f24000 */
[----:B------:R-:W-:Y:S01]  /*6450*/  FSETP.GEU.AND P4, PT, R23, -126, PT ;  /* 0xc2fc00001700780b */ /* 0x000fe20003f8e000 */
[----:B------:R-:W-:Y:S01]  /*6460*/  FADD R199, R22, 1 ;  /* 0x3f80000016c77421 */ /* 0x000fe20000000000 */
[----:B------:R-:W-:Y:S01]  /*6470*/  FSEL R197, R38, 1, P1 ;  /* 0x3f80000026c57808 */ /* 0x000fe20000800000 */
[----:B------:R-:W-:-:S08]  /*6480*/  FADD R68, RZ, -R68 ;  /* 0x80000044ff447221 */ /* 0x000fd00000000000 */
[----:B------:R-:W-:Y:S01]  /*6490*/  @P1 FMUL R196, R196, 0.25 ;  /* 0x3e800000c4c41820 */ /* 0x000fe20000400000 */
[----:B------:R-:W-:Y:S01]  /*64a0*/  FSETP.GT.AND P1, PT, R199, 8.50705917302346158658e+37, PT ;  /* 0x7e800000c700780b */ /* 0x000fe20003f24000 */
[----:B------:R-:W-:Y:S01]  /*64b0*/  @!P4 FMUL R23, R23, 0.5 ;  /* 0x3f0000001717c820 */ /* 0x000fe20000400000 */
[----:B------:R-:W-:-:S03]  /*64c0*/  FSETP.GEU.AND P5, PT, R237, -126, PT ;  /* 0xc2fc0000ed00780b */ /* 0x000fc60003fae000 */
[----:B------:R-:W0:Y:S01]  /*64d0*/  MUFU.EX2 R238, R23 ;  /* 0x0000001700ee7308 */ /* 0x000e220000000800 */
[----:B------:R-:W-:Y:S01]  /*64e0*/  FMUL R68, R68, 1.4426950216293334961 ;  /* 0x3fb8aa3b44447820 */ /* 0x000fe20000400000 */
[----:B------:R-:W-:Y:S01]  /*64f0*/  FADD R69, RZ, -R69 ;  /* 0x80000045ff457221 */ /* 0x000fe20000000000 */
[----:B------:R-:W-:-:S05]  /*6500*/  FSEL R236, R38, 1, P1 ;  /* 0x3f80000026ec7808 */ /* 0x000fca0000800000 */
[----:B------:R-:W-:Y:S01]  /*6510*/  @P1 FMUL R199, R199, 0.25 ;  /* 0x3e800000c7c71820 */ /* 0x000fe20000400000 */
[----:B------:R-:W-:Y:S01]  /*6520*/  FSETP.GEU.AND P1, PT, R68, -126, PT ;  /* 0xc2fc00004400780b */ /* 0x000fe20003f2e000 */
[----:B------:R-:W-:Y:S01]  /*6530*/  FMUL R69, R69, 1.4426950216293334961 ;  /* 0x3fb8aa3b45457820 */ /* 0x000fe20000400000 */
[----:B------:R-:W-:Y:S01]  /*6540*/  @!P5 FMUL R237, R237, 0.5 ;  /* 0x3f000000ededd820 */ /* 0x000fe20000400000 */
[----:B0-----:R-:W-:-:S03]  /*6550*/  @!P4 FMUL R238, R238, R238 ;  /* 0x000000eeeeeec220 */ /* 0x001fc60000400000 */
[----:B------:R-:W-:Y:S02]  /*6560*/  FSETP.GEU.AND P4, PT, R69, -126, PT ;  /* 0xc2fc00004500780b */ /* 0x000fe40003f8e000 */
[----:B------:R-:W0:Y:S05]  /*6570*/  MUFU.EX2 R237, R237 ;  /* 0x000000ed00ed7308 */ /* 0x000e2a0000000800 */
[----:B------:R-:W-:-:S06]  /*6580*/  @!P1 FMUL R68, R68, 0.5 ;  /* 0x3f00000044449820 */ /* 0x000fcc0000400000 */
[----:B------:R-:W1:Y:S01]  /*6590*/  MUFU.EX2 R68, R68 ;  /* 0x0000004400447308 */ /* 0x000e620000000800 */
[----:B------:R-:W-:Y:S01]  /*65a0*/  @!P4 FMUL R69, R69, 0.5 ;  /* 0x3f0000004545c820 */ /* 0x000fe20000400000 */
[----:B0-----:R-:W-:Y:S01]  /*65b0*/  @!P5 FMUL R237, R237, R237 ;  /* 0x000000edededd220 */ /* 0x001fe20000400000 */
[----:B------:R-:W-:-:S05]  /*65c0*/  IADD3 R20, P5, R231, UR10, RZ ;  /* 0x0000000ae7147c10 */ /* 0x000fca000ffbe0ff */
[----:B------:R-:W0:Y:S01]  /*65d0*/  MUFU.EX2 R69, R69 ;  /* 0x0000004500457308 */ /* 0x000e220000000800 */
[----:B------:R-:W-:Y:S02]  /*65e0*/  IADD3.X R21, R232, UR11, RZ, P5, !PT ;  /* 0x0000000be8157c10 */ /* 0x000fe4000affe4ff */
[----:B------:R-:W-:Y:S01]  /*65f0*/  IADD3 R22, P5, R229, UR10, RZ ;  /* 0x0000000ae5167c10 */ /* 0x000fe2000ffbe0ff */
[----:B------:R-:W-:Y:S01]  /*6600*/  FADD R229, R237, 1 ;  /* 0x3f800000ede57421 */ /* 0x000fe20000000000 */
[----:B-1----:R-:W-:Y:S01]  /*6610*/  @!P1 FMUL R68, R68, R68 ;  /* 0x0000004444449220 */ /* 0x002fe20000400000 */
[----:B------:R-:W-:Y:S01]  /*6620*/  FADD R70, RZ, -R70 ;  /* 0x80000046ff467221 */ /* 0x000fe20000000000 */
[----:B------:R-:W-:Y:S02]  /*6630*/  IADD3.X R23, R230, UR11, RZ, P5, !PT ;  /* 0x0000000be6177c10 */ /* 0x000fe4000affe4ff */
[----:B------:R-:W-:Y:S01]  /*6640*/  FADD R232, R68, 1 ;  /* 0x3f80000044e87421 */ /* 0x000fe20000000000 */
[----:B------:R-:W-:Y:S01]  /*6650*/  FSETP.GT.AND P5, PT, R229, 8.50705917302346158658e+37, PT ;  /* 0x7e800000e500780b */ /* 0x000fe20003fa4000 */
[----:B------:R-:W-:Y:S01]  /*6660*/  FMUL R70, R70, 1.4426950216293334961 ;  /* 0x3fb8aa3b46467820 */ /* 0x000fe20000400000 */
[----:B0-----:R-:W-:-:S02]  /*6670*/  @!P4 FMUL R69, R69, R69 ;  /* 0x000000454545c220 */ /* 0x001fc40000400000 */
[----:B------:R-:W-:Y:S02]  /*6680*/  FSETP.GT.AND P4, PT, R232, 8.50705917302346158658e+37, PT ;  /* 0x7e800000e800780b */ /* 0x000fe40003f84000 */
[----:B------:R-:W-:Y:S01]  /*6690*/  FSETP.GEU.AND P1, PT, R70, -126, PT ;  /* 0xc2fc00004600780b */ /* 0x000fe20003f2e000 */
[----:B------:R-:W-:Y:S01]  /*66a0*/  FADD R237, R238, 1 ;  /* 0x3f800000eeed7421 */ /* 0x000fe20000000000 */
[----:B------:R-:W-:Y:S01]  /*66b0*/  FADD R71, RZ, -R71 ;  /* 0x80000047ff477221 */ /* 0x000fe20000000000 */
[----:B------:R-:W-:-:S03]  /*66c0*/  FSEL R230, R38, 1, P5 ;  /* 0x3f80000026e67808 */ /* 0x000fc60002800000 */
[----:B------:R-:W-:Y:S01]  /*66d0*/  FMUL R71, R71, 1.4426950216293334961 ;  /* 0x3fb8aa3b47477820 */ /* 0x000fe20000400000 */
[----:B------:R-:W-:Y:S01]  /*66e0*/  @P5 FMUL R229, R229, 0.25 ;  /* 0x3e800000e5e55820 */ /* 0x000fe20000400000 */
[----:B------:R-:W-:Y:S02]  /*66f0*/  FSETP.GT.AND P5, PT, R237, 8.50705917302346158658e+37, PT ;  /* 0x7e800000ed00780b */ /* 0x000fe40003fa4000 */
[----:B------:R-:W-:Y:S01]  /*6700*/  FSEL R239, R38, 1, P4 ;  /* 0x3f80000026ef7808 */ /* 0x000fe20002000000 */
[----:B------:R-:W-:Y:S01]  /*6710*/  @P4 FMUL R232, R232, 0.25 ;  /* 0x3e800000e8e84820 */ /* 0x000fe20000400000 */
[----:B------:R-:W-:Y:S01]  /*6720*/  FSETP.GEU.AND P4, PT, R71, -126, PT ;  /* 0xc2fc00004700780b */ /* 0x000fe20003f8e000 */
[----:B------:R-:W-:Y:S01]  /*6730*/  @!P1 FMUL R70, R70, 0.5 ;  /* 0x3f00000046469820 */ /* 0x000fe20000400000 */
[----:B------:R-:W-:Y:S01]  /*6740*/  FADD R231, R69, 1 ;  /* 0x3f80000045e77421 */ /* 0x000fe20000000000 */
[----:B------:R-:W-:-:S04]  /*6750*/  FSEL R238, R38, 1, P5 ;  /* 0x3f80000026ee7808 */ /* 0x000fc80002800000 */
[----:B------:R-:W0:Y:S02]  /*6760*/  MUFU.EX2 R70, R70 ;  /* 0x0000004600467308 */ /* 0x000e240000000800 */
[----:B------:R-:W-:Y:S01]  /*6770*/  @P5 FMUL R237, R237, 0.25 ;  /* 0x3e800000eded5820 */ /* 0x000fe20000400000 */
[----:B------:R-:W-:Y:S01]  /*6780*/  FSETP.GT.AND P5, PT, R231, 8.50705917302346158658e+37, PT ;  /* 0x7e800000e700780b */ /* 0x000fe20003fa4000 */
[----:B------:R-:W-:Y:S02]  /*6790*/  FADD R40, RZ, -R40 ;  /* 0x80000028ff287221 */ /* 0x000fe40000000000 */
[----:B------:R-:W-:Y:S01]  /*67a0*/  @!P4 FMUL R71, R71, 0.5 ;  /* 0x3f0000004747c820 */ /* 0x000fe20000400000 */
[----:B------:R-:W-:Y:S01]  /*67b0*/  FADD R41, RZ, -R41 ;  /* 0x80000029ff297221 */ /* 0x000fe20000000000 */
[----:B------:R-:W-:Y:S02]  /*67c0*/  FMUL R40, R40, 1.4426950216293334961 ;  /* 0x3fb8aa3b28287820 */ /* 0x000fe40000400000 */
[----:B------:R-:W1:Y:S01]  /*67d0*/  MUFU.EX2 R241, R71 ;  /* 0x0000004700f17308 */ /* 0x000e620000000800 */
[----:B------:R-:W-:Y:S01]  /*67e0*/  FMUL R41, R41, 1.4426950216293334961 ;  /* 0x3fb8aa3b29297820 */ /* 0x000fe20000400000 */
[----:B------:R-:W-:Y:S01]  /*67f0*/  FSEL R240, R38, 1, P5 ;  /* 0x3f80000026f07808 */ /* 0x000fe20002800000 */
[----:B------:R-:W-:Y:S01]  /*6800*/  FADD R42, RZ, -R42 ;  /* 0x8000002aff2a7221 */ /* 0x000fe20000000000 */
[----:B0-----:R-:W-:-:S02]  /*6810*/  @!P1 FMUL R70, R70, R70 ;  /* 0x0000004646469220 */ /* 0x001fc40000400000 */
[----:B------:R-:W-:Y:S01]  /*6820*/  @P5 FMUL R231, R231, 0.25 ;  /* 0x3e800000e7e75820 */ /* 0x000fe20000400000 */
[----:B------:R-:W-:Y:S02]  /*6830*/  FSETP.GEU.AND P5, PT, R40, -126, PT ;  /* 0xc2fc00002800780b */ /* 0x000fe40003fae000 */
[----:B------:R-:W-:Y:S01]  /*6840*/  FSETP.GEU.AND P1, PT, R41, -126, PT ;  /* 0xc2fc00002900780b */ /* 0x000fe20003f2e000 */
[----:B------:R-:W-:Y:S01]  /*6850*/  FMUL R42, R42, 1.4426950216293334961 ;  /* 0x3fb8aa3b2a2a7820 */ /* 0x000fe20000400000 */
[----:B-1----:R-:W-:-:S04]  /*6860*/  @!P4 FMUL R241, R241, R241 ;  /* 0x000000f1f1f1c220 */ /* 0x002fc80000400000 */
[----:B------:R-:W-:Y:S01]  /*6870*/  FSETP.GEU.AND P4, PT, R42, -126, PT ;  /* 0xc2fc00002a00780b */ /* 0x000fe20003f8e000 */
[----:B------:R0:W-:Y:S04]  /*6880*/  STS.128 [R205+0x20], R20 ;  /* 0x00002014cd007388 */ /* 0x0001e80000000c00 */
[----:B------:R-:W-:Y:S02]  /*6890*/  @!P5 FMUL R40, R40, 0.5 ;  /* 0x3f0000002828d820 */ /* 0x000fe40000400000 */
[----:B------:R-:W-:Y:S02]  /*68a0*/  @!P1 FMUL R41, R41, 0.5 ;  /* 0x3f00000029299820 */ /* 0x000fe40000400000 */
[----:B0-----:R-:W0:Y:S04]  /*68b0*/  MUFU.EX2 R20, R40 ;  /* 0x0000002800147308 */ /* 0x001e280000000800 */
[----:B------:R-:W-:-:S04]  /*68c0*/  @!P4 FMUL R42, R42, 0.5 ;  /* 0x3f0000002a2ac820 */ /* 0x000fc80000400000 */
[----:B------:R-:W1:Y:S01]  /*68d0*/  MUFU.EX2 R21, R41 ;  /* 0x0000002900157308 */ /* 0x000e620000000800 */
[----:B------:R-:W-:Y:S01]  /*68e0*/  FADD R242, R70, 1 ;  /* 0x3f80000046f27421 */ /* 0x000fe20000000000 */
[----:B------:R-:W-:-:S06]  /*68f0*/  FADD R241, R241, 1 ;  /* 0x3f800000f1f17421 */ /* 0x000fcc0000000000 */
[----:B------:R-:W5:Y:S01]  /*6900*/  MUFU.EX2 R42, R42 ;  /* 0x0000002a002a7308 */ /* 0x000f620000000800 */
[----:B0-----:R-:W-:Y:S01]  /*6910*/  @!P5 FMUL R20, R20, R20 ;  /* 0x000000141414d220 */ /* 0x001fe20000400000 */
[----:B------:R-:W-:Y:S01]  /*6920*/  FSETP.GT.AND P5, PT, R242, 8.50705917302346158658e+37, PT ;  /* 0x7e800000f200780b */ /* 0x000fe20003fa4000 */
[----:B------:R-:W-:Y:S01]  /*6930*/  FADD R43, RZ, -R43 ;  /* 0x8000002bff2b7221 */ /* 0x000fe20000000000 */
[----:B-1----:R-:W-:Y:S01]  /*6940*/  @!P1 FMUL R21, R21, R21 ;  /* 0x0000001515159220 */ /* 0x002fe20000400000 */
[----:B------:R-:W-:Y:S01]  /*6950*/  FSETP.GT.AND P1, PT, R241, 8.50705917302346158658e+37, PT ;  /* 0x7e800000f100780b */ /* 0x000fe20003f24000 */
[--C-:B------:R-:W-:Y:S01]  /*6960*/  FADD R164, R164, -R168.reuse ;  /* 0x800000a8a4a47221 */ /* 0x100fe20000000000 */
[--C-:B------:R-:W-:Y:S01]  /*6970*/  FADD R246, R165, -R169.reuse ;  /* 0x800000a9a5f67221 */ /* 0x100fe20000000000 */
[----:B------:R-:W-:Y:S02]  /*6980*/  FMUL R43, R43, 1.4426950216293334961 ;  /* 0x3fb8aa3b2b2b7820 */ /* 0x000fe40000400000 */
[C---:B------:R-:W-:Y:S01]  /*6990*/  FFMA R244, R13.reuse, R164, R168 ;  /* 0x000000a40df47223 */ /* 0x040fe200000000a8 */
[----:B------:R-:W-:Y:S01]  /*69a0*/  FFMA R246, R13, R246, R169 ;  /* 0x000000f60df67223 */ /* 0x000fe200000000a9 */
[----:B------:R-:W-:Y:S01]  /*69b0*/  FADD R164, R20, 1 ;  /* 0x3f80000014a47421 */ /* 0x000fe20000000000 */
[----:B------:R-:W-:Y:S01]  /*69c0*/  FADD R169, R21, 1 ;  /* 0x3f80000015a97421 */ /* 0x000fe20000000000 */
[----:B-----5:R-:W-:Y:S01]  /*69d0*/  @!P4 FMUL R42, R42, R42 ;  /* 0x0000002a2a2ac220 */ /* 0x020fe20000400000 */
[----:B------:R-:W-:Y:S01]  /*69e0*/  FSETP.GEU.AND P4, PT, R43, -126, PT ;  /* 0xc2fc00002b00780b */ /* 0x000fe20003f8e000 */
[----:B------:R-:W-:Y:S01]  /*69f0*/  @P5 FMUL R242, R242, 0.25 ;  /* 0x3e800000f2f25820 */ /* 0x000fe20000400000 */
[C---:B------:R-:W-:Y:S01]  /*6a00*/  FSEL R168, R38.reuse, 1, P5 ;  /* 0x3f80000026a87808 */ /* 0x040fe20002800000 */
[----:B------:R-:W-:Y:S01]  /*6a10*/  @P1 FMUL R241, R241, 0.25 ;  /* 0x3e800000f1f11820 */ /* 0x000fe20000400000 */
[----:B------:R-:W-:-:S02]  /*6a20*/  FSEL R165, R38, 1, P1 ;  /* 0x3f80000026a57808 */ /* 0x000fc40000800000 */
[----:B------:R-:W-:Y:S02]  /*6a30*/  FSETP.GT.AND P5, PT, R164, 8.50705917302346158658e+37, PT ;  /* 0x7e800000a400780b */ /* 0x000fe40003fa4000 */
[----:B------:R-:W-:Y:S01]  /*6a40*/  FSETP.GT.AND P1, PT, R169, 8.50705917302346158658e+37, PT ;  /* 0x7e800000a900780b */ /* 0x000fe20003f24000 */
[----:B------:R-:W-:Y:S01]  /*6a50*/  FADD R166, R166, -R170 ;  /* 0x800000aaa6a67221 */ /* 0x000fe20000000000 */
[----:B------:R-:W-:-:S03]  /*6a60*/  FADD R29, RZ, -R29 ;  /* 0x8000001dff1d7221 */ /* 0x000fc60000000000 */
[----:B------:R-:W-:Y:S01]  /*6a70*/  FFMA R248, R13, R166, R170 ;  /* 0x000000a60df87223 */ /* 0x000fe200000000aa */
[----:B------:R-:W-:Y:S01]  /*6a80*/  FADD R170, R42, 1 ;  /* 0x3f8000002aaa7421 */ /* 0x000fe20000000000 */
[----:B------:R-:W-:Y:S01]  /*6a90*/  FMUL R20, R29, 1.4426950216293334961 ;  /* 0x3fb8aa3b1d147820 */ /* 0x000fe20000400000 */
[----:B------:R-:W-:Y:S01]  /*6aa0*/  @!P4 FMUL R43, R43, 0.5 ;  /* 0x3f0000002b2bc820 */ /* 0x000fe20000400000 */
[----:B------:R-:W-:Y:S02]  /*6ab0*/  FSEL R166, R38, 1, P5 ;  /* 0x3f80000026a67808 */ /* 0x000fe40002800000 */
[----:B------:R-:W-:Y:S01]  /*6ac0*/  @P5 FMUL R164, R164, 0.25 ;  /* 0x3e800000a4a45820 */ /* 0x000fe20000400000 */
[----:B------:R-:W-:Y:S01]  /*6ad0*/  FSEL R29, R38, 1, P1 ;  /* 0x3f800000261d7808 */ /* 0x000fe20000800000 */
[----:B------:R-:W-:Y:S01]  /*6ae0*/  @P1 FMUL R169, R169, 0.25 ;  /* 0x3e800000a9a91820 */ /* 0x000fe20000400000 */
[----:B------:R-:W-:Y:S02]  /*6af0*/  FSETP.GT.AND P5, PT, R170, 8.50705917302346158658e+37, PT ;  /* 0x7e800000aa00780b */ /* 0x000fe40003fa4000 */
[----:B------:R-:W-:Y:S01]  /*6b00*/  FSETP.GEU.AND P1, PT, R20, -126, PT ;  /* 0xc2fc00001400780b */ /* 0x000fe20003f2e000 */
[----:B------:R-:W0:Y:S01]  /*6b10*/  MUFU.EX2 R43, R43 ;  /* 0x0000002b002b7308 */ /* 0x000e220000000800 */
[----:B------:R-:W-:Y:S01]  /*6b20*/  FADD R30, RZ, -R30 ;  /* 0x8000001eff1e7221 */ /* 0x000fe20000000000 */
[----:B------:R-:W-:-:S03]  /*6b30*/  FADD R31, RZ, -R31 ;  /* 0x8000001fff1f7221 */ /* 0x000fc60000000000 */
[----:B------:R-:W-:Y:S01]  /*6b40*/  FMUL R22, R30, 1.4426950216293334961 ;  /* 0x3fb8aa3b1e167820 */ /* 0x000fe20000400000 */
[----:B------:R-:W-:Y:S01]  /*6b50*/  FSEL R30, R38, 1, P5 ;  /* 0x3f800000261e7808 */ /* 0x000fe20002800000 */
[----:B------:R-:W-:-:S03]  /*6b60*/  FMUL R23, R31, 1.4426950216293334961 ;  /* 0x3fb8aa3b1f177820 */ /* 0x000fc60000400000 */
[----:B------:R-:W-:Y:S01]  /*6b70*/  @P5 FMUL R170, R170, 0.25 ;  /* 0x3e800000aaaa5820 */ /* 0x000fe20000400000 */
[----:B------:R-:W-:Y:S01]  /*6b80*/  FSETP.GEU.AND P5, PT, R22, -126, PT ;  /* 0xc2fc00001600780b */ /* 0x000fe20003fae000 */
[----:B------:R-:W-:Y:S01]  /*6b90*/  @!P1 FMUL R20, R20, 0.5 ;  /* 0x3f00000014149820 */ /* 0x000fe20000400000 */
[----:B0-----:R-:W-:-:S03]  /*6ba0*/  @!P4 FMUL R43, R43, R43 ;  /* 0x0000002b2b2bc220 */ /* 0x001fc60000400000 */
[----:B------:R-:W0:Y:S01]  /*6bb0*/  MUFU.EX2 R21, R20 ;  /* 0x0000001400157308 */ /* 0x000e220000000800 */
[----:B------:R-:W-:Y:S01]  /*6bc0*/  FSETP.GEU.AND P4, PT, R23, -126, PT ;  /* 0xc2fc00001700780b */ /* 0x000fe20003f8e000 */
[----:B------:R-:W-:-:S06]  /*6bd0*/  FADD R31, R43, 1 ;  /* 0x3f8000002b1f7421 */ /* 0x000fcc0000000000 */
[----:B------:R-:W-:-:S06]  /*6be0*/  @!P5 FMUL R22, R22, 0.5 ;  /* 0x3f0000001616d820 */ /* 0x000fcc0000400000 */
[----:B------:R-:W-:Y:S01]  /*6bf0*/  @!P4 FMUL R23, R23, 0.5 ;  /* 0x3f0000001717c820 */ /* 0x000fe20000400000 */
[----:B0-----:R-:W-:Y:S01]  /*6c00*/  @!P1 FMUL R21, R21, R21 ;  /* 0x0000001515159220 */ /* 0x001fe20000400000 */
[----:B------:R-:W0:Y:S01]  /*6c10*/  MUFU.EX2 R22, R22 ;  /* 0x0000001600167308 */ /* 0x000e220000000800 */
[----:B------:R-:W-:Y:S01]  /*6c20*/  FSETP.GT.AND P1, PT, R31, 8.50705917302346158658e+37, PT ;  /* 0x7e8000001f00780b */ /* 0x000fe20003f24000 */
[----:B------:R-:W-:Y:S01]  /*6c30*/  FADD R156, R156, -R160 ;  /* 0x800000a09c9c7221 */ /* 0x000fe20000000000 */
[----:B------:R-:W-:-:S05]  /*6c40*/  FADD R158, R158, -R162 ;  /* 0x800000a29e9e7221 */ /* 0x000fca0000000000 */
[----:B------:R-:W1:Y:S01]  /*6c50*/  MUFU.EX2 R23, R23 ;  /* 0x0000001700177308 */ /* 0x000e620000000800 */
[----:B------:R-:W-:Y:S01]  /*6c60*/  FFMA R160, R5, R156, R160 ;  /* 0x0000009c05a07223 */ /* 0x000fe200000000a0 */
[----:B------:R-:W-:Y:S01]  /*6c70*/  FADD R20, RZ, -R172 ;  /* 0x800000acff147221 */ /* 0x000fe20000000000 */
[----:B------:R-:W-:Y:S01]  /*6c80*/  FADD R156, R21, 1 ;  /* 0x3f800000159c7421 */ /* 0x000fe20000000000 */
[----:B------:R-:W-:Y:S01]  /*6c90*/  FFMA R172, R5, R158, R162 ;  /* 0x0000009e05ac7223 */ /* 0x000fe200000000a2 */
[----:B------:R-:W-:Y:S01]  /*6ca0*/  FSEL R158, R38, 1, P1 ;  /* 0x3f800000269e7808 */ /* 0x000fe20000800000 */
[----:B------:R-:W-:Y:S01]  /*6cb0*/  @P1 FMUL R31, R31, 0.25 ;  /* 0x3e8000001f1f1820 */ /* 0x000fe20000400000 */
[----:B------:R-:W-:Y:S01]  /*6cc0*/  FMUL R21, R20, 1.4426950216293334961 ;  /* 0x3fb8aa3b14157820 */ /* 0x000fe20000400000 */
[----:B------:R-:W-:Y:S01]  /*6cd0*/  FSETP.GT.AND P1, PT, R156, 8.50705917302346158658e+37, PT ;  /* 0x7e8000009c00780b */ /* 0x000fe20003f24000 */
[----:B0-----:R-:W-:Y:S01]  /*6ce0*/  @!P5 FMUL R22, R22, R22 ;  /* 0x000000161616d220 */ /* 0x001fe20000400000 */
[----:B------:R-:W-:-:S02]  /*6cf0*/  FADD R252, R157, -R161 ;  /* 0x800000a19dfc7221 */ /* 0x000fc40000000000 */
[----:B------:R-:W-:Y:S01]  /*6d00*/  FSETP.GEU.AND P5, PT, R21, -126, PT ;  /* 0xc2fc00001500780b */ /* 0x000fe20003fae000 */
[----:B------:R-:W-:Y:S01]  /*6d10*/  FADD R157, R22, 1 ;  /* 0x3f800000169d7421 */ /* 0x000fe20000000000 */
[----:B-1----:R-:W-:Y:S01]  /*6d20*/  @!P4 FMUL R23, R23, R23 ;  /* 0x000000171717c220 */ /* 0x002fe20000400000 */
[----:B------:R-:W-:-:S03]  /*6d30*/  FADD R20, R159, -R163 ;  /* 0x800000a39f147221 */ /* 0x000fc60000000000 */
[----:B------:R-:W-:Y:S01]  /*6d40*/  FSETP.GT.AND P4, PT, R157, 8.50705917302346158658e+37, PT ;  /* 0x7e8000009d00780b */ /* 0x000fe20003f84000 */
[----:B------:R-:W-:Y:S01]  /*6d50*/  FADD R159, R23, 1 ;  /* 0x3f800000179f7421 */ /* 0x000fe20000000000 */
[----:B------:R-:W-:Y:S01]  /*6d60*/  FFMA R252, R5, R252, R161 ;  /* 0x000000fc05fc7223 */ /* 0x000fe200000000a1 */
[----:B------:R-:W-:Y:S01]  /*6d70*/  @P1 FMUL R156, R156, 0.25 ;  /* 0x3e8000009c9c1820 */ /* 0x000fe20000400000 */
[----:B------:R-:W-:Y:S01]  /*6d80*/  FSEL R161, R38, 1, P1 ;  /* 0x3f80000026a17808 */ /* 0x000fe20000800000 */
[----:B------:R-:W-:Y:S01]  /*6d90*/  FADD R173, RZ, -R173 ;  /* 0x800000adffad7221 */ /* 0x000fe20000000000 */
[----:B------:R-:W-:Y:S01]  /*6da0*/  FSETP.GT.AND P1, PT, R159, 8.50705917302346158658e+37, PT ;  /* 0x7e8000009f00780b */ /* 0x000fe20003f24000 */
[--C-:B------:R-:W-:Y:S01]  /*6db0*/  FADD R250, R167, -R171.reuse ;  /* 0x800000aba7fa7221 */ /* 0x100fe20000000000 */
[----:B------:R-:W-:Y:S01]  /*6dc0*/  @!P5 FMUL R21, R21, 0.5 ;  /* 0x3f0000001515d820 */ /* 0x000fe20000400000 */
[----:B------:R-:W-:Y:S01]  /*6dd0*/  FADD R174, RZ, -R174 ;  /* 0x800000aeffae7221 */ /* 0x000fe20000000000 */
[----:B------:R-:W-:Y:S01]  /*6de0*/  FMUL R173, R173, 1.4426950216293334961 ;  /* 0x3fb8aa3badad7820 */ /* 0x000fe20000400000 */
[----:B------:R-:W-:-:S02]  /*6df0*/  FFMA R250, R13, R250, R171 ;  /* 0x000000fa0dfa7223 */ /* 0x000fc400000000ab */
[----:B------:R-:W0:Y:S01]  /*6e00*/  MUFU.EX2 R171, R21 ;  /* 0x0000001500ab7308 */ /* 0x000e220000000800 */
[----:B------:R-:W-:Y:S01]  /*6e10*/  FMUL R43, R174, 1.4426950216293334961 ;  /* 0x3fb8aa3bae2b7820 */ /* 0x000fe20000400000 */
[----:B------:R-:W-:Y:S01]  /*6e20*/  @P4 FMUL R157, R157, 0.25 ;  /* 0x3e8000009d9d4820 */ /* 0x000fe20000400000 */
[C---:B------:R-:W-:Y:S02]  /*6e30*/  FSEL R162, R38.reuse, 1, P4 ;  /* 0x3f80000026a27808 */ /* 0x040fe40002000000 */
[----:B------:R-:W-:Y:S01]  /*6e40*/  FSETP.GEU.AND P4, PT, R173, -126, PT ;  /* 0xc2fc0000ad00780b */ /* 0x000fe20003f8e000 */
[----:B------:R-:W-:Y:S01]  /*6e50*/  FFMA R167, R5, R20, R163 ;  /* 0x0000001405a77223 */ /* 0x000fe200000000a3 */
[----:B------:R-:W-:Y:S01]  /*6e60*/  @P1 FMUL R159, R159, 0.25 ;  /* 0x3e8000009f9f1820 */ /* 0x000fe20000400000 */
[----:B------:R-:W-:Y:S01]  /*6e70*/  FSEL R163, R38, 1, P1 ;  /* 0x3f80000026a37808 */ /* 0x000fe20000800000 */
[----:B------:R-:W-:Y:S01]  /*6e80*/  FADD R175, RZ, -R175 ;  /* 0x800000afffaf7221 */ /* 0x000fe20000000000 */
[----:B------:R-:W-:-:S03]  /*6e90*/  FSETP.GEU.AND P1, PT, R43, -126, PT ;  /* 0xc2fc00002b00780b */ /* 0x000fc60003f2e000 */
[----:B------:R-:W-:Y:S01]  /*6ea0*/  FMUL R42, R175, 1.4426950216293334961 ;  /* 0x3fb8aa3baf2a7820 */ /* 0x000fe20000400000 */
[----:B0-----:R-:W-:-:S04]  /*6eb0*/  @!P5 FMUL R171, R171, R171 ;  /* 0x000000abababd220 */ /* 0x001fc80000400000 */
[----:B------:R-:W-:Y:S01]  /*6ec0*/  FSETP.GEU.AND P5, PT, R42, -126, PT ;  /* 0xc2fc00002a00780b */ /* 0x000fe20003fae000 */
[----:B------:R-:W-:-:S04]  /*6ed0*/  @!P4 FMUL R173, R173, 0.5 ;  /* 0x3f000000adadc820 */ /* 0x000fc80000400000 */
[----:B------:R-:W-:Y:S02]  /*6ee0*/  @!P1 FMUL R43, R43, 0.5 ;  /* 0x3f0000002b2b9820 */ /* 0x000fe40000400000 */
[----:B------:R-:W0:Y:S01]  /*6ef0*/  MUFU.EX2 R173, R173 ;  /* 0x000000ad00ad7308 */ /* 0x000e220000000800 */
[----:B------:R-:W-:-:S07]  /*6f00*/  FADD R21, R192, -R188 ;  /* 0x800000bcc0157221 */ /* 0x000fce0000000000 */
[----:B------:R-:W1:Y:S01]  /*6f10*/  MUFU.EX2 R43, R43 ;  /* 0x0000002b002b7308 */ /* 0x000e620000000800 */
[----:B------:R-:W-:Y:S01]  /*6f20*/  @!P5 FMUL R42, R42, 0.5 ;  /* 0x3f0000002a2ad820 */ /* 0x000fe20000400000 */
[----:B------:R-:W-:Y:S01]  /*6f30*/  FFMA R188, R14, R21, R188 ;  /* 0x000000150ebc7223 */ /* 0x000fe200000000bc */
[----:B------:R-:W-:Y:S01]  /*6f40*/  FADD R21, R194, -R190 ;  /* 0x800000bec2157221 */ /* 0x000fe20000000000 */
[----:B------:R-:W-:-:S04]  /*6f50*/  FADD R171, R171, 1 ;  /* 0x3f800000abab7421 */ /* 0x000fc80000000000 */
[----:B------:R-:W5:Y:S01]  /*6f60*/  MUFU.EX2 R42, R42 ;  /* 0x0000002a002a7308 */ /* 0x000f620000000800 */
[----:B0-----:R-:W-:Y:S01]  /*6f70*/  @!P4 FMUL R173, R173, R173 ;  /* 0x000000adadadc220 */ /* 0x001fe20000400000 */
[----:B------:R-:W-:Y:S01]  /*6f80*/  IADD3 R20, P4, R227, UR10, RZ ;  /* 0x0000000ae3147c10 */ /* 0x000fe2000ff9e0ff */
[----:B------:R-:W-:-:S03]  /*6f90*/  FFMA R190, R14, R21, R190 ;  /* 0x000000150ebe7223 */ /* 0x000fc600000000be */
[----:B------:R-:W-:Y:S01]  /*6fa0*/  IADD3.X R21, R228, UR11, RZ, P4, !PT ;  /* 0x0000000be4157c10 */ /* 0x000fe2000a7fe4ff */
[----:B-1----:R-:W-:Y:S01]  /*6fb0*/  @!P1 FMUL R43, R43, R43 ;  /* 0x0000002b2b2b9220 */ /* 0x002fe20000400000 */
[----:B------:R-:W-:Y:S02]  /*6fc0*/  FSETP.GT.AND P1, PT, R171, 8.50705917302346158658e+37, PT ;  /* 0x7e800000ab00780b */ /* 0x000fe40003f24000 */
[----:B------:R-:W-:-:S04]  /*6fd0*/  IADD3 R223, P4, R223, UR10, RZ ;  /* 0x0000000adfdf7c10 */ /* 0x000fc8000ff9e0ff */
[----:B------:R-:W-:Y:S02]  /*6fe0*/  IADD3.X R224, R224, UR11, RZ, P4, !PT ;  /* 0x0000000be0e07c10 */ /* 0x000fe4000a7fe4ff */
[----:B------:R-:W-:Y:S01]  /*6ff0*/  IADD3 R220, P4, R220, UR10, RZ ;  /* 0x0000000adcdc7c10 */ /* 0x000fe2000ff9e0ff */
[----:B-----5:R-:W-:Y:S01]  /*7000*/  @!P5 FMUL R42, R42, R42 ;  /* 0x0000002a2a2ad220 */ /* 0x020fe20000400000 */
[----:B------:R-:W-:Y:S01]  /*7010*/  IADD3 R22, P5, R225, UR10, RZ ;  /* 0x0000000ae1167c10 */ /* 0x000fe2000ffbe0ff */
[----:B------:R-:W-:Y:S01]  /*7020*/  FADD R173, R173, 1 ;  /* 0x3f800000adad7421 */ /* 0x000fe20000000000 */
[----:B------:R-:W-:Y:S01]  /*7030*/  IADD3.X R71, R218, UR11, RZ, P4, !PT ;  /* 0x0000000bda477c10 */ /* 0x000fe2000a7fe4ff */
[----:B------:R-:W-:Y:S01]  /*7040*/  FADD R69, RZ, -R184 ;  /* 0x800000b8ff457221 */ /* 0x000fe20000000000 */
[----:B------:R-:W-:Y:S01]  /*7050*/  IADD3 R215, P4, R215, UR10, RZ ;  /* 0x0000000ad7d77c10 */ /* 0x000fe2000ff9e0ff */
[----:B------:R-:W-:Y:S01]  /*7060*/  @P1 FMUL R171, R171, 0.25 ;  /* 0x3e800000abab1820 */ /* 0x000fe20000400000 */
[----:B------:R-:W-:-:S02]  /*7070*/  IADD3.X R23, R226, UR11, RZ, P5, !PT ;  /* 0x0000000be2177c10 */ /* 0x000fc4000affe4ff */
[----:B------:R-:W-:Y:S01]  /*7080*/  FSEL R175, R38, 1, P1 ;  /* 0x3f80000026af7808 */ /* 0x000fe20000800000 */
[----:B------:R-:W-:Y:S01]  /*7090*/  FADD R184, R43, 1 ;  /* 0x3f8000002bb87421 */ /* 0x000fe20000000000 */
[----:B------:R-:W-:Y:S02]  /*70a0*/  IADD3 R221, P5, R221, UR10, RZ ;  /* 0x0000000adddd7c10 */ /* 0x000fe4000ffbe0ff */
[----:B------:R-:W-:Y:S01]  /*70b0*/  FSETP.GT.AND P1, PT, R173, 8.50705917302346158658e+37, PT ;  /* 0x7e800000ad00780b */ /* 0x000fe20003f24000 */
[----:B------:R-:W-:Y:S01]  /*70c0*/  FMUL R69, R69, 1.4426950216293334961 ;  /* 0x3fb8aa3b45457820 */ /* 0x000fe20000400000 */
[----:B------:R-:W-:Y:S02]  /*70d0*/  IADD3.X R216, R216, UR11, RZ, P4, !PT ;  /* 0x0000000bd8d87c10 */ /* 0x000fe4000a7fe4ff */
[----:B------:R-:W-:Y:S02]  /*70e0*/  IADD3 R43, P4, R211, UR10, RZ ;  /* 0x0000000ad32b7c10 */ /* 0x000fe4000ff9e0ff */
[----:B------:R-:W-:-:S02]  /*70f0*/  IADD3.X R222, R222, UR11, RZ, P5, !PT ;  /* 0x0000000bdede7c10 */ /* 0x000fc4000affe4ff */
[----:B------:R-:W-:Y:S02]  /*7100*/  IADD3 R219, P5, R219, UR10, RZ ;  /* 0x0000000adbdb7c10 */ /* 0x000fe4000ffbe0ff */
[----:B------:R-:W-:Y:S02]  /*7110*/  IADD3.X R212, R212, UR11, RZ, P4, !PT ;  /* 0x0000000bd4d47c10 */ /* 0x000fe4000a7fe4ff */
[----:B------:R-:W-:Y:S01]  /*7120*/  FSETP.GEU.AND P4, PT, R69, -126, PT ;  /* 0xc2fc00004500780b */ /* 0x000fe20003f8e000 */
[----:B------:R0:W-:Y:S01]  /*7130*/  STS.128 [R205+0x30], R20 ;  /* 0x00003014cd007388 */ /* 0x0001e20000000c00 */
[----:B------:R-:W-:Y:S02]  /*7140*/  IADD3.X R70, R217, UR11, RZ, P5, !PT ;  /* 0x0000000bd9467c10 */ /* 0x000fe4000affe4ff */
[----:B------:R-:W-:Y:S01]  /*7150*/  IADD3 R213, P5, R213, UR10, RZ ;  /* 0x0000000ad5d57c10 */ /* 0x000fe2000ffbe0ff */
[----:B------:R-:W-:Y:S01]  /*7160*/  FADD R68, RZ, -R185 ;  /* 0x800000b9ff447221 */ /* 0x000fe20000000000 */
[----:B------:R-:W-:Y:S01]  /*7170*/  @P1 FMUL R173, R173, 0.25 ;  /* 0x3e800000adad1820 */ /* 0x000fe20000400000 */
[----:B------:R-:W-:Y:S01]  /*7180*/  FSEL R185, R38, 1, P1 ;  /* 0x3f80000026b97808 */ /* 0x000fe20000800000 */
[----:B------:R-:W-:Y:S01]  /*7190*/  FADD R40, RZ, -R187 ;  /* 0x800000bbff287221 */ /* 0x000fe20000000000 */
[----:B------:R-:W-:Y:S01]  /*71a0*/  FSETP.GT.AND P1, PT, R184, 8.50705917302346158658e+37, PT ;  /* 0x7e800000b800780b */ /* 0x000fe20003f24000 */
[----:B------:R-:W-:Y:S01]  /*71b0*/  FADD R187, R42, 1 ;  /* 0x3f8000002abb7421 */ /* 0x000fe20000000000 */
[----:B------:R-:W-:Y:S01]  /*71c0*/  IADD3.X R214, R214, UR11, RZ, P5, !PT ;  /* 0x0000000bd6d67c10 */ /* 0x000fe2000affe4ff */
[----:B0-----:R-:W-:Y:S01]  /*71d0*/  IMAD.MOV.U32 R20, RZ, RZ, R223 ;  /* 0x000000ffff147224 */ /* 0x001fe200078e00df */
[----:B------:R-:W-:Y:S01]  /*71e0*/  MOV R23, R222 ;  /* 0x000000de00177202 */ /* 0x000fe20000000f00 */
[----:B------:R-:W-:-:S02]  /*71f0*/  IMAD.MOV.U32 R21, RZ, RZ, R224 ;  /* 0x000000ffff157224 */ /* 0x000fc400078e00e0 */
[----:B------:R-:W-:Y:S01]  /*7200*/  IMAD.MOV.U32 R22, RZ, RZ, R221 ;  /* 0x000000ffff167224 */ /* 0x000fe200078e00dd */
[----:B------:R-:W-:-:S04]  /*7210*/  IADD3 R210, P5, R210, UR10, RZ ;  /* 0x0000000ad2d27c10 */ /* 0x000fc8000ffbe0ff */
[----:B------:R0:W-:Y:S01]  /*7220*/  STS.128 [R205+0x40], R20 ;  /* 0x00004014cd007388 */ /* 0x0001e20000000c00 */
[----:B------:R-:W-:Y:S01]  /*7230*/  IADD3.X R211, R204, UR11, RZ, P5, !PT ;  /* 0x0000000bccd37c10 */ /* 0x000fe2000affe4ff */
[----:B------:R-:W-:Y:S01]  /*7240*/  @!P4 FMUL R69, R69, 0.5 ;  /* 0x3f0000004545c820 */ /* 0x000fe20000400000 */
[----:B------:R-:W-:Y:S01]  /*7250*/  FSETP.GT.AND P5, PT, R187, 8.50705917302346158658e+37, PT ;  /* 0x7e800000bb00780b */ /* 0x000fe20003fa4000 */
[----:B------:R-:W-:Y:S01]  /*7260*/  FMUL R68, R68, 1.4426950216293334961 ;  /* 0x3fb8aa3b44447820 */ /* 0x000fe20000400000 */
[----:B------:R-:W-:Y:S01]  /*7270*/  FADD R41, RZ, -R186 ;  /* 0x800000baff297221 */ /* 0x000fe20000000000 */
[----:B0-----:R-:W-:Y:S02]  /*7280*/  IMAD.MOV.U32 R20, RZ, RZ, R220 ;  /* 0x000000ffff147224 */ /* 0x001fe400078e00dc */
[----:B------:R-:W-:Y:S02]  /*7290*/  IMAD.MOV.U32 R21, RZ, RZ, R71 ;  /* 0x000000ffff157224 */ /* 0x000fe400078e0047 */
[----:B------:R-:W-:-:S02]  /*72a0*/  IMAD.MOV.U32 R22, RZ, RZ, R219 ;  /* 0x000000ffff167224 */ /* 0x000fc400078e00db */
[----:B------:R-:W-:-:S05]  /*72b0*/  IMAD.MOV.U32 R23, RZ, RZ, R70 ;  /* 0x000000ffff177224 */ /* 0x000fca00078e0046 */
[----:B------:R0:W-:Y:S01]  /*72c0*/  STS.128 [R205+0x50], R20 ;  /* 0x00005014cd007388 */ /* 0x0001e20000000c00 */
[----:B------:R-:W1:Y:S01]  /*72d0*/  MUFU.EX2 R69, R69 ;  /* 0x0000004500457308 */ /* 0x000e620000000800 */
[----:B------:R-:W-:Y:S01]  /*72e0*/  @P1 FMUL R184, R184, 0.25 ;  /* 0x3e800000b8b81820 */ /* 0x000fe20000400000 */
[----:B------:R-:W-:Y:S01]  /*72f0*/  FSEL R186, R38, 1, P1 ;  /* 0x3f80000026ba7808 */ /* 0x000fe20000800000 */
[----:B------:R-:W-:Y:S01]  /*7300*/  FADD R174, R193, -R189 ;  /* 0x800000bdc1ae7221 */ /* 0x000fe20000000000 */
[----:B------:R-:W-:Y:S02]  /*7310*/  FSETP.GEU.AND P1, PT, R68, -126, PT ;  /* 0xc2fc00004400780b */ /* 0x000fe40003f2e000 */
[----:B0-----:R-:W-:Y:S01]  /*7320*/  MOV R20, R215 ;  /* 0x000000d700147202 */ /* 0x001fe20000000f00 */
[----:B------:R-:W-:Y:S02]  /*7330*/  IMAD.MOV.U32 R21, RZ, RZ, R216 ;  /* 0x000000ffff157224 */ /* 0x000fe400078e00d8 */
[----:B------:R-:W-:-:S02]  /*7340*/  IMAD.MOV.U32 R22, RZ, RZ, R213 ;  /* 0x000000ffff167224 */ /* 0x000fc400078e00d5 */
[----:B------:R-:W-:-:S05]  /*7350*/  IMAD.MOV.U32 R23, RZ, RZ, R214 ;  /* 0x000000ffff177224 */ /* 0x000fca00078e00d6 */
[----:B------:R0:W-:Y:S01]  /*7360*/  STS.128 [R205+0x60], R20 ;  /* 0x00006014cd007388 */ /* 0x0001e20000000c00 */
[----:B------:R-:W-:Y:S01]  /*7370*/  FFMA R174, R14, R174, R189 ;  /* 0x000000ae0eae7223 */ /* 0x000fe200000000bd */
[----:B------:R-:W-:Y:S01]  /*7380*/  @P5 FMUL R187, R187, 0.25 ;  /* 0x3e800000bbbb5820 */ /* 0x000fe20000400000 */
[----:B------:R-:W-:Y:S01]  /*7390*/  FSEL R189, R38, 1, P5 ;  /* 0x3f80000026bd7808 */ /* 0x000fe20002800000 */
[----:B------:R-:W-:Y:S01]  /*73a0*/  FMUL R70, R40, 1.4426950216293334961 ;  /* 0x3fb8aa3b28467820 */ /* 0x000fe20000400000 */
[----:B0-----:R-:W-:Y:S01]  /*73b0*/  IMAD.MOV.U32 R20, RZ, RZ, R43 ;  /* 0x000000ffff147224 */ /* 0x001fe200078e002b */
[----:B------:R-:W-:Y:S01]  /*73c0*/  MOV R21, R212 ;  /* 0x000000d400157202 */ /* 0x000fe20000000f00 */
[----:B------:R-:W-:Y:S01]  /*73d0*/  FMUL R43, R41, 1.4426950216293334961 ;  /* 0x3fb8aa3b292b7820 */ /* 0x000fe20000400000 */
[----:B------:R-:W-:Y:S02]  /*73e0*/  IMAD.MOV.U32 R22, RZ, RZ, R210 ;  /* 0x000000ffff167224 */ /* 0x000fe400078e00d2 */
[----:B------:R-:W-:-:S02]  /*73f0*/  IMAD.MOV.U32 R23, RZ, RZ, R211 ;  /* 0x000000ffff177224 */ /* 0x000fc400078e00d3 */
[----:B------:R-:W-:-:S03]  /*7400*/  FSETP.GEU.AND P5, PT, R43, -126, PT ;  /* 0xc2fc00002b00780b */ /* 0x000fc60003fae000 */
[----:B------:R-:W-:Y:S01]  /*7410*/  STS.128 [R205+0x70], R20 ;  /* 0x00007014cd007388 */ /* 0x000fe20000000c00 */
[----:B------:R-:W-:Y:S01]  /*7420*/  BAR.SYNC.DEFER_BLOCKING 0x0 ;  /* 0x0000000000007b1d */ /* 0x000fe20000010000 */
[----:B------:R-:W-:Y:S01]  /*7430*/  @!P1 FMUL R68, R68, 0.5 ;  /* 0x3f00000044449820 */ /* 0x000fe20000400000 */
[----:B-1----:R-:W-:Y:S01]  /*7440*/  @!P4 FMUL R69, R69, R69 ;  /* 0x000000454545c220 */ /* 0x002fe20000400000 */
[----:B------:R-:W-:-:S03]  /*7450*/  FSETP.GEU.AND P4, PT, R70, -126, PT ;  /* 0xc2fc00004600780b */ /* 0x000fc60003f8e000 */
[----:B------:R-:W0:Y:S03]  /*7460*/  MUFU.EX2 R42, R68 ;  /* 0x00000044002a7308 */ /* 0x000e260000000800 */
[----:B------:R-:W-:Y:S01]  /*7470*/  @!P5 FMUL R43, R43, 0.5 ;  /* 0x3f0000002b2bd820 */ /* 0x000fe20000400000 */
[----:B------:R-:W-:-:S04]  /*7480*/  FADD R192, R195, -R191 ;  /* 0x800000bfc3c07221 */ /* 0x000fc80000000000 */
[----:B------:R-:W-:Y:S01]  /*7490*/  FFMA R192, R14, R192, R191 ;  /* 0x000000c00ec07223 */ /* 0x000fe200000000bf */
[----:B------:R-:W1:Y:S01]  /*74a0*/  MUFU.EX2 R43, R43 ;  /* 0x0000002b002b7308 */ /* 0x000e620000000800 */
[----:B------:R-:W-:Y:S01]  /*74b0*/  FADD R191, R69, 1 ;  /* 0x3f80000045bf7421 */ /* 0x000fe20000000000 */
[----:B------:R-:W-:Y:S01]  /*74c0*/  @!P4 FMUL R70, R70, 0.5 ;  /* 0x3f0000004646c820 */ /* 0x000fe20000400000 */
[----:B------:R-:W-:Y:S01]  /*74d0*/  FADD R193, R76, -R180 ;  /* 0x800000b44cc17221 */ /* 0x000fe20000000000 */
[----:B0-----:R-:W-:Y:S02]  /*74e0*/  @!P1 FMUL R42, R42, R42 ;  /* 0x0000002a2a2a9220 */ /* 0x001fe40000400000 */
[----:B------:R-:W-:Y:S01]  /*74f0*/  FSETP.GT.AND P1, PT, R191, 8.50705917302346158658e+37, PT ;  /* 0x7e800000bf00780b */ /* 0x000fe20003f24000 */
[----:B------:R0:W5:Y:S01]  /*7500*/  LDS.64 R40, [R16] ;  /* 0x0000000010287984 */ /* 0x0001620000000a00 */
[----:B------:R-:W0:Y:S01]  /*7510*/  MUFU.EX2 R70, R70 ;  /* 0x0000004600467308 */ /* 0x000e220000000800 */
[----:B------:R-:W-:Y:S01]  /*7520*/  FADD R132, RZ, -R132 ;  /* 0x80000084ff847221 */ /* 0x000fe20000000000 */
[----:B------:R-:W-:Y:S01]  /*7530*/  FFMA R193, R8, R193, R180 ;  /* 0x000000c108c17223 */ /* 0x000fe200000000b4 */
[----:B------:R-:W-:Y:S01]  /*7540*/  FADD R180, R42, 1 ;  /* 0x3f8000002ab47421 */ /* 0x000fe20000000000 */
[----:B-1----:R-:W-:Y:S01]  /*7550*/  @!P5 FMUL R43, R43, R43 ;  /* 0x0000002b2b2bd220 */ /* 0x002fe20000400000 */
[----:B------:R-:W-:Y:S01]  /*7560*/  FMUL R42, R132, 1.4426950216293334961 ;  /* 0x3fb8aa3b842a7820 */ /* 0x000fe20000400000 */
[----:B------:R-:W-:Y:S01]  /*7570*/  FADD R195, R140, -R176 ;  /* 0x800000b08cc37221 */ /* 0x000fe20000000000 */
[----:B------:R1:W2:Y:S01]  /*7580*/  LDS.64 R68, [R9+0x2000] ;  /* 0x0020000009447984 */ /* 0x0002a20000000a00 */
[----:B------:R-:W-:Y:S01]  /*7590*/  FADD R140, R43, 1 ;  /* 0x3f8000002b8c7421 */ /* 0x000fe20000000000 */
[----:B------:R-:W-:-:S02]  /*75a0*/  FSEL R132, R38, 1, P1 ;  /* 0x3f80000026847808 */ /* 0x000fc40000800000 */
[----:B------:R-:W-:Y:S01]  /*75b0*/  @P1 FMUL R191, R191, 0.25 ;  /* 0x3e800000bfbf1820 */ /* 0x000fe20000400000 */
[----:B------:R-:W-:Y:S02]  /*75c0*/  FSETP.GEU.AND P1, PT, R42, -126, PT ;  /* 0xc2fc00002a00780b */ /* 0x000fe40003f2e000 */
[----:B------:R-:W-:Y:S01]  /*75d0*/  FSETP.GT.AND P5, PT, R180, 8.50705917302346158658e+37, PT ;  /* 0x7e800000b400780b */ /* 0x000fe20003fa4000 */
[----:B0-----:R-:W-:Y:S01]  /*75e0*/  @!P4 FMUL R70, R70, R70 ;  /* 0x000000464646c220 */ /* 0x001fe20000400000 */
[----:B------:R-:W-:Y:S01]  /*75f0*/  FSETP.GT.AND P4, PT, R140, 8.50705917302346158658e+37, PT ;  /* 0x7e8000008c00780b */ /* 0x000fe20003f84000 */
[----:B------:R-:W-:Y:S01]  /*7600*/  FADD R16, RZ, -R133 ;  /* 0x80000085ff107221 */ /* 0x000fe20000000000 */
[----:B------:R-:W-:Y:S01]  /*7610*/  FFMA R195, R14, R195, R176 ;  /* 0x000000c30ec37223 */ /* 0x000fe200000000b0 */
[----:B------:R-:W-:Y:S02]  /*7620*/  FADD R176, R70, 1 ;  /* 0x3f80000046b07421 */ /* 0x000fe40000000000 */
[----:B------:R-:W-:Y:S01]  /*7630*/  FMUL R71, R16, 1.4426950216293334961 ;  /* 0x3fb8aa3b10477820 */ /* 0x000fe20000400000 */
[----:B------:R-:W-:Y:S01]  /*7640*/  FSEL R133, R38, 1, P5 ;  /* 0x3f80000026857808 */ /* 0x000fe20002800000 */
[----:B------:R-:W-:-:S02]  /*7650*/  FADD R16, RZ, -R134 ;  /* 0x80000086ff107221 */ /* 0x000fc40000000000 */
[----:B------:R-:W-:Y:S01]  /*7660*/  @!P1 FMUL R42, R42, 0.5 ;  /* 0x3f0000002a2a9820 */ /* 0x000fe20000400000 */
[----:B------:R-:W-:Y:S01]  /*7670*/  FSEL R134, R38, 1, P4 ;  /* 0x3f80000026867808 */ /* 0x000fe20002000000 */
[----:B------:R-:W-:Y:S01]  /*7680*/  @P5 FMUL R180, R180, 0.25 ;  /* 0x3e800000b4b45820 */ /* 0x000fe20000400000 */
[----:B------:R-:W-:Y:S01]  /*7690*/  FSETP.GT.AND P5, PT, R176, 8.50705917302346158658e+37, PT ;  /* 0x7e800000b000780b */ /* 0x000fe20003fa4000 */
[----:B------:R-:W-:Y:S01]  /*76a0*/  @P4 FMUL R140, R140, 0.25 ;  /* 0x3e8000008c8c4820 */ /* 0x000fe20000400000 */
[----:B------:R-:W-:Y:S01]  /*76b0*/  FSETP.GEU.AND P4, PT, R71, -126, PT ;  /* 0xc2fc00004700780b */ /* 0x000fe20003f8e000 */
[----:B------:R-:W0:Y:S01]  /*76c0*/  MUFU.EX2 R70, R42 ;  /* 0x0000002a00467308 */ /* 0x000e220000000800 */
[----:B------:R-:W-:Y:S02]  /*76d0*/  CS2R R20, SRZ ;  /* 0x0000000000147805 */ /* 0x000fe4000001ff00 */
[----:B------:R-:W-:Y:S01]  /*76e0*/  CS2R R22, SRZ ;  /* 0x0000000000167805 */ /* 0x000fe2000001ff00 */
[----:B------:R-:W-:Y:S01]  /*76f0*/  FMUL R16, R16, 1.4426950216293334961 ;  /* 0x3fb8aa3b10107820 */ /* 0x000fe20000400000 */
[----:B------:R-:W-:-:S04]  /*7700*/  FADD R135, RZ, -R135 ;  /* 0x80000087ff877221 */ /* 0x000fc80000000000 */
[----:B-----5:R5:W4:Y:S01]  /*7710*/  @P6 LDG.E.128 R20, desc[UR6][R40.64] ;  /* 0x0000000628146981 */ /* 0x020b22000c1e1d00 */
[----:B------:R-:W-:Y:S01]  /*7720*/  @P5 FMUL R176, R176, 0.25 ;  /* 0x3e800000b0b05820 */ /* 0x000fe20000400000 */
[----:B-1----:R-:W-:Y:S01]  /*7730*/  FSEL R9, R38, 1, P5 ;  /* 0x3f80000026097808 */ /* 0x002fe20002800000 */
[----:B------:R-:W-:Y:S01]  /*7740*/  FMUL R194, R135, 1.4426950216293334961 ;  /* 0x3fb8aa3b87c27820 */ /* 0x000fe20000400000 */
[----:B------:R-:W-:Y:S01]  /*7750*/  FSETP.GEU.AND P5, PT, R16, -126, PT ;  /* 0xc2fc00001000780b */ /* 0x000fe20003fae000 */
[----:B------:R-:W-:Y:S01]  /*7760*/  @!P4 FMUL R71, R71, 0.5 ;  /* 0x3f0000004747c820 */ /* 0x000fe20000400000 */
[----:B0-----:R-:W-:Y:S02]  /*7770*/  @!P1 FMUL R70, R70, R70 ;  /* 0x0000004646469220 */ /* 0x001fe40000400000 */
[----:B------:R-:W-:Y:S01]  /*7780*/  FSETP.GEU.AND P1, PT, R194, -126, PT ;  /* 0xc2fc0000c200780b */ /* 0x000fe20003f2e000 */
[----:B------:R-:W-:Y:S02]  /*7790*/  FADD R77, R77, -R181 ;  /* 0x800000b54d4d7221 */ /* 0x000fe40000000000 */
[----:B------:R-:W0:Y:S01]  /*77a0*/  MUFU.EX2 R71, R71 ;  /* 0x0000004700477308 */ /* 0x000e220000000800 */
[----:B---3--:R-:W-:Y:S01]  /*77b0*/  FADD R149, RZ, -R149 ;  /* 0x80000095ff957221 */ /* 0x008fe20000000000 */
[----:B------:R-:W-:-:S02]  /*77c0*/  FFMA R181, R8, R77, R181 ;  /* 0x0000004d08b57223 */ /* 0x000fc400000000b5 */
[----:B------:R1:W3:Y:S02]  /*77d0*/  LDS.64 R76, [R3+0x4000] ;  /* 0x00400000034c7984 */ /* 0x0002e40000000a00 */
[----:B------:R-:W-:Y:S01]  /*77e0*/  @!P5 FMUL R16, R16, 0.5 ;  /* 0x3f0000001010d820 */ /* 0x000fe20000400000 */
[----:B------:R-:W-:-:S03]  /*77f0*/  FMUL R149, R149, 1.4426950216293334961 ;  /* 0x3fb8aa3b95957820 */ /* 0x000fc60000400000 */
[----:B------:R-:W-:Y:S02]  /*7800*/  @!P1 FMUL R194, R194, 0.5 ;  /* 0x3f000000c2c29820 */ /* 0x000fe40000400000 */
[----:B------:R-:W1:Y:S01]  /*7810*/  MUFU.EX2 R16, R16 ;  /* 0x0000001000107308 */ /* 0x000e620000000800 */
[----:B-----5:R-:W-:Y:S02]  /*7820*/  CS2R R40, SRZ ;  /* 0x0000000000287805 */ /* 0x020fe4000001ff00 */
[----:B------:R-:W-:Y:S01]  /*7830*/  CS2R R42, SRZ ;  /* 0x00000000002a7805 */ /* 0x000fe2000001ff00 */
[----:B0-----:R-:W-:Y:S01]  /*7840*/  @!P4 FMUL R71, R71, R71 ;  /* 0x000000474747c220 */ /* 0x001fe20000400000 */
[----:B------:R-:W-:-:S03]  /*7850*/  FSETP.GEU.AND P4, PT, R149, -126, PT ;  /* 0xc2fc00009500780b */ /* 0x000fc60003f8e000 */
[----:B------:R-:W0:Y:S01]  /*7860*/  MUFU.EX2 R194, R194 ;  /* 0x000000c200c27308 */ /* 0x000e220000000800 */
[----:B--2---:R2:W5:Y:S01]  /*7870*/  @P2 LDG.E.128 R40, desc[UR6][R68.64] ;  /* 0x0000000644282981 */ /* 0x004562000c1e1d00 */
[--C-:B------:R-:W-:Y:S01]  /*7880*/  FADD R141, R141, -R177.reuse ;  /* 0x800000b18d8d7221 */ /* 0x100fe20000000000 */
[----:B------:R-:W-:Y:S01]  /*7890*/  FADD R135, R70, 1 ;  /* 0x3f80000046877421 */ /* 0x000fe20000000000 */
[--C-:B------:R-:W-:Y:S02]  /*78a0*/  FADD R215, R142, -R178.reuse ;  /* 0x800000b28ed77221 */ /* 0x100fe40000000000 */
[----:B------:R-:W-:Y:S01]  /*78b0*/  FFMA R177, R14, R141, R177 ;  /* 0x0000008d0eb17223 */ /* 0x000fe200000000b1 */
[----:B-1----:R-:W-:Y:S01]  /*78c0*/  @!P5 FMUL R16, R16, R16 ;  /* 0x000000101010d220 */ /* 0x002fe20000400000 */
[----:B------:R-:W-:Y:S01]  /*78d0*/  FADD R141, R71, 1 ;  /* 0x3f800000478d7421 */ /* 0x000fe20000000000 */
[----:B------:R-:W-:Y:S01]  /*78e0*/  FSETP.GT.AND P5, PT, R135, 8.50705917302346158658e+37, PT ;  /* 0x7e8000008700780b */ /* 0x000fe20003fa4000 */
[----:B------:R-:W-:Y:S01]  /*78f0*/  @!P4 FMUL R149, R149, 0.5 ;  /* 0x3f0000009595c820 */ /* 0x000fe20000400000 */
[----:B------:R-:W-:Y:S01]  /*7900*/  FFMA R215, R14, R215, R178 ;  /* 0x000000d70ed77223 */ /* 0x000fe200000000b2 */
[----:B------:R-:W-:-:S02]  /*7910*/  FADD R143, R143, -R179 ;  /* 0x800000b38f8f7221 */ /* 0x000fc40000000000 */
[----:B------:R1:W1:Y:S01]  /*7920*/  MUFU.EX2 R178, R149 ;  /* 0x0000009500b27308 */ /* 0x0002620000000800 */
[----:B0-----:R-:W-:Y:S01]  /*7930*/  @!P1 FMUL R194, R194, R194 ;  /* 0x000000c2c2c29220 */ /* 0x001fe20000400000 */
[----:B------:R-:W-:Y:S01]  /*7940*/  FSETP.GT.AND P1, PT, R141, 8.50705917302346158658e+37, PT ;  /* 0x7e8000008d00780b */ /* 0x000fe20003f24000 */
[----:B------:R-:W-:Y:S01]  /*7950*/  FFMA R205, R14, R143, R179 ;  /* 0x0000008f0ecd7223 */ /* 0x000fe200000000b3 */
[----:B------:R-:W-:Y:S01]  /*7960*/  FADD R150, RZ, -R150 ;  /* 0x80000096ff967221 */ /* 0x000fe20000000000 */
[----:B------:R-:W-:Y:S01]  /*7970*/  FADD R143, R16, 1 ;  /* 0x3f800000108f7421 */ /* 0x000fe20000000000 */
[----:B--2---:R-:W-:Y:S02]  /*7980*/  CS2R R68, SRZ ;  /* 0x0000000000447805 */ /* 0x004fe4000001ff00 */
[----:B------:R-:W-:Y:S01]  /*7990*/  CS2R R70, SRZ ;  /* 0x0000000000467805 */ /* 0x000fe2000001ff00 */
[----:B------:R-:W-:Y:S01]  /*79a0*/  @P5 FMUL R135, R135, 0.25 ;  /* 0x3e80000087875820 */ /* 0x000fe20000400000 */
[----:B------:R-:W-:Y:S01]  /*79b0*/  FMUL R150, R150, 1.4426950216293334961 ;  /* 0x3fb8aa3b96967820 */ /* 0x000fe20000400000 */
[----:B------:R-:W-:-:S02]  /*79c0*/  FSEL R3, R38, 1, P5 ;  /* 0x3f80000026037808 */ /* 0x000fc40002800000 */
[----:B------:R-:W-:Y:S01]  /*79d0*/  FSETP.GT.AND P5, PT, R143, 8.50705917302346158658e+37, PT ;  /* 0x7e8000008f00780b */ /* 0x000fe20003fa4000 */
[----:B------:R-:W-:Y:S01]  /*79e0*/  FADD R142, R194, 1 ;  /* 0x3f800000c28e7421 */ /* 0x000fe20000000000 */
[----:B-1----:R-:W-:Y:S01]  /*79f0*/  FSEL R149, R38, 1, P1 ;  /* 0x3f80000026957808 */ /* 0x002fe20000800000 */
[----:B------:R-:W-:Y:S01]  /*7a00*/  @P1 FMUL R141, R141, 0.25 ;  /* 0x3e8000008d8d1820 */ /* 0x000fe20000400000 */
[----:B------:R-:W-:Y:S01]  /*7a10*/  FSETP.GEU.AND P1, PT, R150, -126, PT ;  /* 0xc2fc00009600780b */ /* 0x000fe20003f2e000 */
[--C-:B------:R-:W-:Y:S01]  /*7a20*/  FADD R108, R108, -R112.reuse ;  /* 0x800000706c6c7221 */ /* 0x100fe20000000000 */
[----:B------:R-:W-:Y:S01]  /*7a30*/  @!P4 FMUL R178, R178, R178 ;  /* 0x000000b2b2b2c220 */ /* 0x000fe20000400000 */
[----:B---3--:R0:W2:Y:S01]  /*7a40*/  @P3 LDG.E.128 R68, desc[UR6][R76.64] ;  /* 0x000000064c443981 */ /* 0x0080a2000c1e1d00 */
[----:B------:R-:W-:Y:S01]  /*7a50*/  FSETP.GT.AND P4, PT, R142, 8.50705917302346158658e+37, PT ;  /* 0x7e8000008e00780b */ /* 0x000fe20003f84000 */
[----:B------:R-:W-:Y:S01]  /*7a60*/  FFMA R211, R13, R108, R112 ;  /* 0x0000006c0dd37223 */ /* 0x000fe20000000070 */
[----:B------:R-:W-:Y:S01]  /*7a70*/  FADD R108, R178, 1 ;  /* 0x3f800000b26c7421 */ /* 0x000fe20000000000 */
[----:B------:R-:W-:Y:S01]  /*7a80*/  FADD R16, R109, -R113 ;  /* 0x800000716d107221 */ /* 0x000fe20000000000 */
[----:B------:R-:W-:Y:S01]  /*7a90*/  FSEL R109, R38, 1, P5 ;  /* 0x3f800000266d7808 */ /* 0x000fe20002800000 */
[----:B------:R-:W-:Y:S01]  /*7aa0*/  @P5 FMUL R143, R143, 0.25 ;  /* 0x3e8000008f8f5820 */ /* 0x000fe20000400000 */
[----:B------:R-:W-:Y:S01]  /*7ab0*/  FADD R151, RZ, -R151 ;  /* 0x80000097ff977221 */ /* 0x000fe20000000000 */
[----:B------:R-:W-:-:S02]  /*7ac0*/  FSETP.GT.AND P5, PT, R108, 8.50705917302346158658e+37, PT ;  /* 0x7e8000006c00780b */ /* 0x000fc40003fa4000 */
[----:B------:R-:W-:Y:S01]  /*7ad0*/  @!P1 FMUL R150, R150, 0.5 ;  /* 0x3f00000096969820 */ /* 0x000fe20000400000 */
[----:B------:R-:W-:Y:S01]  /*7ae0*/  FMUL R112, R151, 1.4426950216293334961 ;  /* 0x3fb8aa3b97707820 */ /* 0x000fe20000400000 */
[----:B------:R-:W-:Y:S01]  /*7af0*/  FADD R104, RZ, -R104 ;  /* 0x80000068ff687221 */ /* 0x000fe20000000000 */
[----:B0-----:R-:W-:Y:S01]  /*7b00*/  FSEL R76, R38, 1, P4 ;  /* 0x3f800000264c7808 */ /* 0x001fe20002000000 */
[----:B------:R-:W-:Y:S01]  /*7b10*/  @P4 FMUL R142, R142, 0.25 ;  /* 0x3e8000008e8e4820 */ /* 0x000fe20000400000 */
[----:B------:R-:W-:Y:S01]  /*7b20*/  FFMA R179, R13, R16, R113 ;  /* 0x000000100db37223 */ /* 0x000fe20000000071 */
[----:B------:R-:W-:Y:S01]  /*7b30*/  FSETP.GEU.AND P4, PT, R112, -126, PT ;  /* 0xc2fc00007000780b */ /* 0x000fe20003f8e000 */
[----:B------:R-:W0:Y:S01]  /*7b40*/  MUFU.EX2 R150, R150 ;  /* 0x0000009600967308 */ /* 0x000e220000000800 */
[----:B------:R-:W-:Y:S01]  /*7b50*/  FMUL R113, R104, 1.4426950216293334961 ;  /* 0x3fb8aa3b68717820 */ /* 0x000fe20000400000 */
[----:B------:R-:W-:Y:S02]  /*7b60*/  FSEL R77, R38, 1, P5 ;  /* 0x3f800000264d7808 */ /* 0x000fe40002800000 */
[----:B------:R-:W-:Y:S01]  /*7b70*/  @P5 FMUL R108, R108, 0.25 ;  /* 0x3e8000006c6c5820 */ /* 0x000fe20000400000 */
[----:B------:R-:W-:Y:S01]  /*7b80*/  FADD R110, R110, -R114 ;  /* 0x800000726e6e7221 */ /* 0x000fe20000000000 */
[----:B------:R-:W-:Y:S01]  /*7b90*/  FSETP.GEU.AND P5, PT, R113, -126, PT ;  /* 0xc2fc00007100780b */ /* 0x000fe20003fae000 */
[----:B------:R-:W-:-:S02]  /*7ba0*/  FADD R105, RZ, -R105 ;  /* 0x80000069ff697221 */ /* 0x000fc40000000000 */
[----:B------:R-:W-:Y:S02]  /*7bb0*/  FFMA R217, R13, R110, R114 ;  /* 0x0000006e0dd97223 */ /* 0x000fe40000000072 */
[----:B------:R-:W-:Y:S01]  /*7bc0*/  FMUL R114, R105, 1.4426950216293334961 ;  /* 0x3fb8aa3b69727820 */ /* 0x000fe20000400000 */
[----:B------:R-:W-:Y:S01]  /*7bd0*/  @!P4 FMUL R112, R112, 0.5 ;  /* 0x3f0000007070c820 */ /* 0x000fe20000400000 */
[----:B0-----:R-:W-:-:S03]  /*7be0*/  @!P1 FMUL R150, R150, R150 ;  /* 0x0000009696969220 */ /* 0x001fc60000400000 */
[----:B------:R-:W-:Y:S01]  /*7bf0*/  FSETP.GEU.AND P1, PT, R114, -126, PT ;  /* 0xc2fc00007200780b */ /* 0x000fe20003f2e000 */
[----:B------:R-:W0:Y:S02]  /*7c00*/  MUFU.EX2 R105, R112 ;  /* 0x0000007000697308 */ /* 0x000e240000000800 */
[----:B------:R-:W-:Y:S01]  /*7c10*/  @!P5 FMUL R113, R113, 0.5 ;  /* 0x3f0000007171d820 */ /* 0x000fe20000400000 */
[----:B------:R-:W-:-:S05]  /*7c20*/  FADD R104, R150, 1 ;  /* 0x3f80000096687421 */ /* 0x000fca0000000000 */
[----:B------:R-:W1:Y:S04]  /*7c30*/  MUFU.EX2 R110, R113 ;  /* 0x00000071006e7308 */ /* 0x000e680000000800 */
[----:B------:R-:W-:Y:S01]  /*7c40*/  @!P1 FMUL R114, R114, 0.5 ;  /* 0x3f00000072729820 */ /* 0x000fe20000400000 */
[----:B0-----:R-:W-:Y:S01]  /*7c50*/  @!P4 FMUL R105, R105, R105 ;  /* 0x000000696969c220 */ /* 0x001fe20000400000 */
[----:B------:R-:W-:-:S04]  /*7c60*/  FSETP.GT.AND P4, PT, R104, 8.50705917302346158658e+37, PT ;  /* 0x7e8000006800780b */ /* 0x000fc80003f84000 */
[----:B------:R-:W0:Y:S01]  /*7c70*/  MUFU.EX2 R114, R114 ;  /* 0x0000007200727308 */ /* 0x000e220000000800 */
[----:B------:R-:W-:Y:S01]  /*7c80*/  FADD R105, R105, 1 ;  /* 0x3f80000069697421 */ /* 0x000fe20000000000 */
[----:B------:R-:W-:Y:S01]  /*7c90*/  FADD R106, RZ, -R106 ;  /* 0x8000006aff6a7221 */ /* 0x000fe20000000000 */
[----:B-1----:R-:W-:Y:S01]  /*7ca0*/  @!P5 FMUL R110, R110, R110 ;  /* 0x0000006e6e6ed220 */ /* 0x002fe20000400000 */
[----:B------:R-:W-:Y:S01]  /*7cb0*/  FADD R213, R84, -R96 ;  /* 0x8000006054d57221 */ /* 0x000fe20000000000 */
[----:B------:R-:W-:Y:S02]  /*7cc0*/  FADD R16, R111, -R115 ;  /* 0x800000736f107221 */ /* 0x000fe40000000000 */
[----:B------:R-:W-:Y:S01]  /*7cd0*/  FADD R84, R110, 1 ;  /* 0x3f8000006e547421 */ /* 0x000fe20000000000 */
[----:B------:R-:W-:Y:S01]  /*7ce0*/  FMUL R111, R106, 1.4426950216293334961 ;  /* 0x3fb8aa3b6a6f7820 */ /* 0x000fe20000400000 */
[----:B------:R-:W-:Y:S01]  /*7cf0*/  FSETP.GT.AND P5, PT, R105, 8.50705917302346158658e+37, PT ;  /* 0x7e8000006900780b */ /* 0x000fe20003fa4000 */
[----:B------:R-:W-:Y:S01]  /*7d00*/  @P4 FMUL R104, R104, 0.25 ;  /* 0x3e80000068684820 */ /* 0x000fe20000400000 */
[----:B------:R-:W-:-:S02]  /*7d10*/  FSEL R106, R38, 1, P4 ;  /* 0x3f800000266a7808 */ /* 0x000fc40002000000 */
[----:B------:R-:W-:Y:S01]  /*7d20*/  FSETP.GT.AND P4, PT, R84, 8.50705917302346158658e+37, PT ;  /* 0x7e8000005400780b */ /* 0x000fe20003f84000 */
[----:B------:R-:W-:Y:S01]  /*7d30*/  FFMA R151, R13, R16, R115 ;  /* 0x000000100d977223 */ /* 0x000fe20000000073 */
[----:B0-----:R-:W-:Y:S01]  /*7d40*/  @!P1 FMUL R114, R114, R114 ;  /* 0x0000007272729220 */ /* 0x001fe20000400000 */
[----:B------:R-:W-:Y:S01]  /*7d50*/  FADD R16, RZ, -R107 ;  /* 0x8000006bff107221 */ /* 0x000fe20000000000 */
[----:B------:R-:W-:Y:S02]  /*7d60*/  FFMA R213, R5, R213, R96 ;  /* 0x000000d505d57223 */ /* 0x000fe40000000060 */
[----:B------:R-:W-:Y:S01]  /*7d70*/  FADD R96, R114, 1 ;  /* 0x3f80000072607421 */ /* 0x000fe20000000000 */
[----:B------:R-:W-:Y:S01]  /*7d80*/  FMUL R113, R16, 1.4426950216293334961 ;  /* 0x3fb8aa3b10717820 */ /* 0x000fe20000400000 */
[----:B------:R-:W-:Y:S01]  /*7d90*/  FSETP.GEU.AND P1, PT, R111, -126, PT ;  /* 0xc2fc00006f00780b */ /* 0x000fe20003f2e000 */
[----:B------:R-:W-:Y:S01]  /*7da0*/  @P5 FMUL R105, R105, 0.25 ;  /* 0x3e80000069695820 */ /* 0x000fe20000400000 */
[----:B------:R-:W-:Y:S01]  /*7db0*/  FSEL R107, R38, 1, P5 ;  /* 0x3f800000266b7808 */ /* 0x000fe20002800000 */
[----:B------:R-:W-:Y:S01]  /*7dc0*/  FADD R110, RZ, -R88 ;  /* 0x80000058ff6e7221 */ /* 0x000fe20000000000 */
[----:B------:R-:W-:Y:S01]  /*7dd0*/  FSETP.GT.AND P5, PT, R96, 8.50705917302346158658e+37, PT ;  /* 0x7e8000006000780b */ /* 0x000fe20003fa4000 */
[----:B------:R-:W-:Y:S01]  /*7de0*/  @P4 FMUL R84, R84, 0.25 ;  /* 0x3e80000054544820 */ /* 0x000fe20000400000 */
[----:B------:R-:W-:-:S02]  /*7df0*/  FSEL R88, R38, 1, P4 ;  /* 0x3f80000026587808 */ /* 0x000fc40002000000 */
[----:B------:R-:W-:Y:S01]  /*7e00*/  FSETP.GEU.AND P4, PT, R113, -126, PT ;  /* 0xc2fc00007100780b */ /* 0x000fe20003f8e000 */
[----:B------:R-:W-:Y:S01]  /*7e10*/  FMUL R115, R110, 1.4426950216293334961 ;  /* 0x3fb8aa3b6e737820 */ /* 0x000fe20000400000 */
[----:B------:R-:W-:-:S03]  /*7e20*/  FSEL R110, R38, 1, P5 ;  /* 0x3f800000266e7808 */ /* 0x000fc60002800000 */
[----:B------:R-:W-:-:S04]  /*7e30*/  @!P1 FMUL R111, R111, 0.5 ;  /* 0x3f0000006f6f9820 */ /* 0x000fc80000400000 */
[----:B------:R-:W-:Y:S01]  /*7e40*/  @P5 FMUL R96, R96, 0.25 ;  /* 0x3e80000060605820 */ /* 0x000fe20000400000 */
[----:B------:R-:W-:Y:S01]  /*7e50*/  FSETP.GEU.AND P5, PT, R115, -126, PT ;  /* 0xc2fc00007300780b */ /* 0x000fe20003fae000 */
[----:B------:R-:W0:Y:S02]  /*7e60*/  MUFU.EX2 R112, R111 ;  /* 0x0000006f00707308 */ /* 0x000e240000000800 */
[----:B------:R-:W-:Y:S01]  /*7e70*/  @!P4 FMUL R113, R113, 0.5 ;  /* 0x3f0000007171c820 */ /* 0x000fe20000400000 */
[----:B------:R-:W-:-:S05]  /*7e80*/  FADD R195, -R188, R195 ;  /* 0x000000c3bcc37221 */ /* 0x000fca0000000100 */
[----:B------:R-:W1:Y:S01]  /*7e90*/  MUFU.EX2 R114, R113 ;  /* 0x0000007100727308 */ /* 0x000e620000000800 */
[----:B------:R-:W-:Y:S01]  /*7ea0*/  FADD R89, RZ, -R89 ;  /* 0x80000059ff597221 */ /* 0x000fe20000000000 */
[----:B------:R-:W-:Y:S01]  /*7eb0*/  FADD R177, -R174, R177 ;  /* 0x000000b1aeb17221 */ /* 0x000fe20000000100 */
[----:B------:R-:W-:Y:S01]  /*7ec0*/  FADD R90, RZ, -R90 ;  /* 0x8000005aff5a7221 */ /* 0x000fe20000000000 */
[-C--:B------:R-:W-:Y:S01]  /*7ed0*/  FFMA R16, R195, R15.reuse, R188 ;  /* 0x0000000fc3107223 */ /* 0x080fe200000000bc */
[----:B------:R-:W-:Y:S01]  /*7ee0*/  FMUL R150, R89, 1.4426950216293334961 ;  /* 0x3fb8aa3b59967820 */ /* 0x000fe20000400000 */
[----:B------:R-:W-:Y:S01]  /*7ef0*/  @!P5 FMUL R115, R115, 0.5 ;  /* 0x3f0000007373d820 */ /* 0x000fe20000400000 */
[----:B------:R-:W-:Y:S01]  /*7f00*/  FFMA R195, R177, R15, R174 ;  /* 0x0000000fb1c37223 */ /* 0x000fe200000000ae */
[----:B------:R-:W-:Y:S01]  /*7f10*/  FMUL R174, R90, 1.4426950216293334961 ;  /* 0x3fb8aa3b5aae7820 */ /* 0x000fe20000400000 */
[----:B0-----:R-:W-:Y:S01]  /*7f20*/  @!P1 FMUL R112, R112, R112 ;  /* 0x0000007070709220 */ /* 0x001fe20000400000 */
[----:B------:R-:W0:Y:S01]  /*7f30*/  MUFU.EX2 R111, R115 ;  /* 0x00000073006f7308 */ /* 0x000e220000000800 */
[----:B------:R-:W-:Y:S01]  /*7f40*/  FSETP.GEU.AND P1, PT, R150, -126, PT ;  /* 0xc2fc00009600780b */ /* 0x000fe20003f2e000 */
[----:B-1----:R-:W-:Y:S01]  /*7f50*/  @!P4 FMUL R114, R114, R114 ;  /* 0x000000727272c220 */ /* 0x002fe20000400000 */
[----:B------:R-:W-:Y:S01]  /*7f60*/  FSETP.GEU.AND P4, PT, R174, -126, PT ;  /* 0xc2fc0000ae00780b */ /* 0x000fe20003f8e000 */
[----:B------:R-:W-:-:S10]  /*7f70*/  FADD R89, R112, 1 ;  /* 0x3f80000070597421 */ /* 0x000fd40000000000 */
[----:B------:R-:W-:Y:S01]  /*7f80*/  @!P1 FMUL R150, R150, 0.5 ;  /* 0x3f00000096969820 */ /* 0x000fe20000400000 */
[----:B0-----:R-:W-:Y:S01]  /*7f90*/  @!P5 FMUL R111, R111, R111 ;  /* 0x0000006f6f6fd220 */ /* 0x001fe20000400000 */
[----:B------:R-:W-:Y:S01]  /*7fa0*/  FSETP.GT.AND P5, PT, R89, 8.50705917302346158658e+37, PT ;  /* 0x7e8000005900780b */ /* 0x000fe20003fa4000 */
[----:B------:R-:W-:-:S03]  /*7fb0*/  @!P4 FMUL R174, R174, 0.5 ;  /* 0x3f000000aeaec820 */ /* 0x000fc60000400000 */
[----:B------:R-:W0:Y:S01]  /*7fc0*/  MUFU.EX2 R150, R150 ;  /* 0x0000009600967308 */ /* 0x000e220000000800 */
[----:B------:R-:W-:-:S07]  /*7fd0*/  FADD R90, R114, 1 ;  /* 0x3f800000725a7421 */ /* 0x000fce0000000000 */
[----:B------:R-:W1:Y:S01]  /*7fe0*/  MUFU.EX2 R174, R174 ;  /* 0x000000ae00ae7308 */ /* 0x000e620000000800 */
[----:B------:R-:W-:Y:S01]  /*7ff0*/  FADD R91, RZ, -R91 ;  /* 0x8000005bff5b7221 */ /* 0x000fe20000000000 */
[----:B------:R-:W-:Y:S01]  /*8000*/  @P5 FMUL R89, R89, 0.25 ;  /* 0x3e80000059595820 */ /* 0x000fe20000400000 */
[----:B------:R-:W-:Y:S02]  /*8010*/  FSEL R112, R38, 1, P5 ;  /* 0x3f80000026707808 */ /* 0x000fe40002800000 */
[----:B------:R-:W-:Y:S01]  /*8020*/  FSETP.GT.AND P5, PT, R90, 8.50705917302346158658e+37, PT ;  /* 0x7e8000005a00780b */ /* 0x000fe20003fa4000 */
[----:B------:R-:W-:Y:S01]  /*8030*/  FMUL R115, R91, 1.4426950216293334961 ;  /* 0x3fb8aa3b5b737820 */ /* 0x000fe20000400000 */
[----:B0-----:R-:W-:-:S04]  /*8040*/  @!P1 FMUL R150, R150, R150 ;  /* 0x0000009696969220 */ /* 0x001fc80000400000 */
[----:B------:R-:W-:Y:S01]  /*8050*/  FADD R91, R150, 1 ;  /* 0x3f800000965b7421 */ /* 0x000fe20000000000 */
[----:B-1----:R-:W-:Y:S01]  /*8060*/  @!P4 FMUL R174, R174, R174 ;  /* 0x000000aeaeaec220 */ /* 0x002fe20000400000 */
[----:B------:R-:W-:-:S05]  /*8070*/  FSETP.GEU.AND P4, PT, R115, -126, PT ;  /* 0xc2fc00007300780b */ /* 0x000fca0003f8e000 */
[----:B------:R-:W-:Y:S01]  /*8080*/  @P5 FMUL R90, R90, 0.25 ;  /* 0x3e8000005a5a5820 */ /* 0x000fe20000400000 */
[----:B------:R-:W-:Y:S02]  /*8090*/  FSEL R113, R38, 1, P5 ;  /* 0x3f80000026717808 */ /* 0x000fe40002800000 */
[----:B------:R-:W-:Y:S01]  /*80a0*/  FSETP.GT.AND P5, PT, R91, 8.50705917302346158658e+37, PT ;  /* 0x7e8000005b00780b */ /* 0x000fe20003fa4000 */
[----:B------:R-:W-:Y:S01]  /*80b0*/  FADD R111, R111, 1 ;  /* 0x3f8000006f6f7421 */ /* 0x000fe20000000000 */
[----:B------:R-:W-:Y:S01]  /*80c0*/  FADD R116, RZ, -R116 ;  /* 0x80000074ff747221 */ /* 0x000fe20000000000 */
[----:B------:R-:W-:Y:S01]  /*80d0*/  FADD R205, -R192, R205 ;  /* 0x000000cdc0cd7221 */ /* 0x000fe20000000100 */
[--C-:B------:R-:W-:Y:S02]  /*80e0*/  FADD R114, R85, -R97.reuse ;  /* 0x8000006155727221 */ /* 0x100fe40000000000 */
[----:B------:R-:W-:Y:S01]  /*80f0*/  FSETP.GT.AND P1, PT, R111, 8.50705917302346158658e+37, PT ;  /* 0x7e8000006f00780b */ /* 0x000fe20003f24000 */
[----:B------:R-:W-:Y:S01]  /*8100*/  @!P4 FMUL R115, R115, 0.5 ;  /* 0x3f0000007373c820 */ /* 0x000fe20000400000 */
[----:B------:R-:W-:Y:S01]  /*8110*/  FMUL R150, R116, 1.4426950216293334961 ;  /* 0x3fb8aa3b74967820 */ /* 0x000fe20000400000 */
[----:B------:R-:W-:Y:S01]  /*8120*/  FFMA R210, R205, R15, R192 ;  /* 0x0000000fcdd27223 */ /* 0x000fe200000000c0 */
[----:B------:R-:W-:Y:S01]  /*8130*/  FFMA R205, R5, R114, R97 ;  /* 0x0000007205cd7223 */ /* 0x000fe20000000061 */
[----:B------:R-:W-:-:S02]  /*8140*/  FADD R215, -R190, R215 ;  /* 0x000000d7bed77221 */ /* 0x000fc40000000100 */
[----:B------:R-:W-:Y:S01]  /*8150*/  @P5 FMUL R91, R91, 0.25 ;  /* 0x3e8000005b5b5820 */ /* 0x000fe20000400000 */
[----:B------:R-:W0:Y:S01]  /*8160*/  MUFU.EX2 R115, R115 ;  /* 0x0000007300737308 */ /* 0x000e220000000800 */
[----:B------:R-:W-:Y:S02]  /*8170*/  FSEL R97, R38, 1, P5 ;  /* 0x3f80000026617808 */ /* 0x000fe40002800000 */
[----:B------:R-:W-:Y:S01]  /*8180*/  FSETP.GEU.AND P5, PT, R150, -126, PT ;  /* 0xc2fc00009600780b */ /* 0x000fe20003fae000 */
[----:B------:R-:W-:Y:S01]  /*8190*/  FFMA R204, R215, R15, R190 ;  /* 0x0000000fd7cc7223 */ /* 0x000fe200000000be */
[----:B------:R-:W-:Y:S01]  /*81a0*/  FADD R15, R174, 1 ;  /* 0x3f800000ae0f7421 */ /* 0x000fe20000000000 */
[----:B------:R-:W-:Y:S01]  /*81b0*/  FADD R118, RZ, -R118 ;  /* 0x80000076ff767221 */ /* 0x000fe20000000000 */
[----:B------:R-:W-:Y:S01]  /*81c0*/  @P1 FMUL R111, R111, 0.25 ;  /* 0x3e8000006f6f1820 */ /* 0x000fe20000400000 */
[----:B------:R-:W-:Y:S02]  /*81d0*/  FSEL R85, R38, 1, P1 ;  /* 0x3f80000026557808 */ /* 0x000fe40000800000 */
[----:B------:R-:W-:Y:S01]  /*81e0*/  FSETP.GT.AND P1, PT, R15, 8.50705917302346158658e+37, PT ;  /* 0x7e8000000f00780b */ /* 0x000fe20003f24000 */
[----:B------:R-:W-:Y:S01]  /*81f0*/  FMUL R174, R118, 1.4426950216293334961 ;  /* 0x3fb8aa3b76ae7820 */ /* 0x000fe20000400000 */
[----:B------:R-:W-:Y:S01]  /*8200*/  FADD R117, RZ, -R117 ;  /* 0x80000075ff757221 */ /* 0x000fe20000000000 */
[----:B0-----:R-:W-:-:S03]  /*8210*/  @!P4 FMUL R115, R115, R115 ;  /* 0x000000737373c220 */ /* 0x001fc60000400000 */
[----:B------:R-:W-:Y:S01]  /*8220*/  @!P5 FMUL R150, R150, 0.5 ;  /* 0x3f0000009696d820 */ /* 0x000fe20000400000 */
[----:B------:R-:W-:Y:S01]  /*8230*/  FSETP.GEU.AND P4, PT, R174, -126, PT ;  /* 0xc2fc0000ae00780b */ /* 0x000fe20003f8e000 */
[----:B------:R-:W-:Y:S02]  /*8240*/  FMUL R117, R117, 1.4426950216293334961 ;  /* 0x3fb8aa3b75757820 */ /* 0x000fe40000400000 */
[----:B------:R-:W0:Y:S01]  /*8250*/  MUFU.EX2 R116, R150 ;  /* 0x0000009600747308 */ /* 0x000e220000000800 */
[----:B------:R-:W-:Y:S02]  /*8260*/  FSEL R114, R38, 1, P1 ;  /* 0x3f80000026727808 */ /* 0x000fe40000800000 */
[----:B------:R-:W-:Y:S01]  /*8270*/  @P1 FMUL R15, R15, 0.25 ;  /* 0x3e8000000f0f1820 */ /* 0x000fe20000400000 */
[----:B------:R-:W-:Y:S01]  /*8280*/  FSETP.GEU.AND P1, PT, R117, -126, PT ;  /* 0xc2fc00007500780b */ /* 0x000fe20003f2e000 */
[----:B------:R-:W-:-:S04]  /*8290*/  FADD R119, RZ, -R119 ;  /* 0x80000077ff777221 */ /* 0x000fc80000000000 */
[----:B------:R-:W-:Y:S01]  /*82a0*/  FMUL R177, R119, 1.4426950216293334961 ;  /* 0x3fb8aa3b77b17820 */ /* 0x000fe20000400000 */
[----:B------:R-:W-:-:S04]  /*82b0*/  @!P4 FMUL R174, R174, 0.5 ;  /* 0x3f000000aeaec820 */ /* 0x000fc80000400000 */
[----:B------:R-:W1:Y:S01]  /*82c0*/  MUFU.EX2 R119, R174 ;  /* 0x000000ae00777308 */ /* 0x000e620000000800 */
[----:B0-----:R-:W-:Y:S01]  /*82d0*/  @!P5 FMUL R116, R116, R116 ;  /* 0x000000747474d220 */ /* 0x001fe20000400000 */
[----:B------:R-:W-:Y:S01]  /*82e0*/  FSETP.GEU.AND P5, PT, R177, -126, PT ;  /* 0xc2fc0000b100780b */ /* 0x000fe20003fae000 */
[----:B------:R-:W-:Y:S02]  /*82f0*/  @!P1 FMUL R117, R117, 0.5 ;  /* 0x3f00000075759820 */ /* 0x000fe40000400000 */
[----:B------:R-:W-:-:S03]  /*8300*/  FADD R116, R116, 1 ;  /* 0x3f80000074747421 */ /* 0x000fc60000000000 */
[----:B------:R-:W0:Y:S01]  /*8310*/  MUFU.EX2 R118, R117 ;  /* 0x0000007500767308 */ /* 0x000e220000000800 */
[----:B------:R-:W-:-:S06]  /*8320*/  FADD R115, R115, 1 ;  /* 0x3f80000073737421 */ /* 0x000fcc0000000000 */
[----:B------:R-:W-:Y:S01]  /*8330*/  @!P5 FMUL R177, R177, 0.5 ;  /* 0x3f000000b1b1d820 */ /* 0x000fe20000400000 */
[----:B-1----:R-:W-:Y:S01]  /*8340*/  @!P4 FMUL R119, R119, R119 ;  /* 0x000000777777c220 */ /* 0x002fe20000400000 */
[----:B------:R-:W-:-:S04]  /*8350*/  FSETP.GT.AND P4, PT, R116, 8.50705917302346158658e+37, PT ;  /* 0x7e8000007400780b */ /* 0x000fc80003f84000 */
[----:B------:R-:W1:Y:S01]  /*8360*/  MUFU.EX2 R177, R177 ;  /* 0x000000b100b17308 */ /* 0x000e620000000800 */
[----:B0-----:R-:W-:Y:S01]  /*8370*/  @!P1 FMUL R118, R118, R118 ;  /* 0x0000007676769220 */ /* 0x001fe20000400000 */
[----:B------:R-:W-:Y:S01]  /*8380*/  FSETP.GT.AND P1, PT, R115, 8.50705917302346158658e+37, PT ;  /* 0x7e8000007300780b */ /* 0x000fe20003f24000 */
[----:B------:R-:W-:Y:S02]  /*8390*/  FADD R150, R119, 1 ;  /* 0x3f80000077967421 */ /* 0x000fe40000000000 */
[----:B------:R-:W-:Y:S01]  /*83a0*/  FADD R117, R118, 1 ;  /* 0x3f80000076757421 */ /* 0x000fe20000000000 */
[----:B------:R-:W-:-:S03]  /*83b0*/  FSEL R118, R38, 1, P4 ;  /* 0x3f80000026767808 */ /* 0x000fc60002000000 */
[----:B------:R-:W-:Y:S01]  /*83c0*/  @P4 FMUL R116, R116, 0.25 ;  /* 0x3e80000074744820 */ /* 0x000fe20000400000 */
[----:B------:R-:W-:Y:S01]  /*83d0*/  FSETP.GT.AND P4, PT, R150, 8.50705917302346158658e+37, PT ;  /* 0x7e8000009600780b */ /* 0x000fe20003f84000 */
[----:B------:R-:W-:Y:S01]  /*83e0*/  FADD R151, -R250, R151 ;  /* 0x00000097fa977221 */ /* 0x000fe20000000100 */
[C---:B------:R-:W-:Y:S01]  /*83f0*/  FSEL R119, R38.reuse, 1, P1 ;  /* 0x3f80000026777808 */ /* 0x040fe20000800000 */
[----:B-1----:R-:W-:Y:S02]  /*8400*/  @!P5 FMUL R177, R177, R177 ;  /* 0x000000b1b1b1d220 */ /* 0x002fe40000400000 */
[----:B------:R-:W-:Y:S01]  /*8410*/  @P1 FMUL R115, R115, 0.25 ;  /* 0x3e80000073731820 */ /* 0x000fe20000400000 */
[----:B------:R-:W-:Y:S01]  /*8420*/  FSETP.GT.AND P1, PT, R117, 8.50705917302346158658e+37, PT ;  /* 0x7e8000007500780b */ /* 0x000fe20003f24000 */
[----:B------:R-:W-:Y:S01]  /*8430*/  FADD R177, R177, 1 ;  /* 0x3f800000b1b17421 */ /* 0x000fe20000000000 */
[----:B------:R-:W-:Y:S01]  /*8440*/  FFMA R250, R151, R17, R250 ;  /* 0x0000001197fa7223 */ /* 0x000fe200000000fa */
[----:B----4-:R-:W-:Y:S01]  /*8450*/  FADD R22, RZ, -R22 ;  /* 0x80000016ff167221 */ /* 0x010fe20000000000 */
[----:B------:R-:W-:-:S03]  /*8460*/  FSEL R151, R38, 1, P4 ;  /* 0x3f80000026977808 */ /* 0x000fc60002000000 */
[----:B------:R-:W-:Y:S01]  /*8470*/  @P4 FMUL R150, R150, 0.25 ;  /* 0x3e80000096964820 */ /* 0x000fe20000400000 */
[----:B------:R-:W-:Y:S01]  /*8480*/  FSETP.GT.AND P4, PT, R177, 8.50705917302346158658e+37, PT ;  /* 0x7e800000b100780b */ /* 0x000fe20003f84000 */
[----:B------:R-:W-:Y:S01]  /*8490*/  FADD R211, -R244, R211 ;  /* 0x000000d3f4d37221 */ /* 0x000fe20000000100 */
[----:B------:R-:W-:Y:S01]  /*84a0*/  FADD R179, -R246, R179 ;  /* 0x000000b3f6b37221 */ /* 0x000fe20000000100 */
[----:B------:R-:W-:Y:S01]  /*84b0*/  FADD R217, -R248, R217 ;  /* 0x000000d9f8d97221 */ /* 0x000fe20000000100 */
[----:B------:R-:W-:Y:S01]  /*84c0*/  FMUL R22, R22, 1.4426950216293334961 ;  /* 0x3fb8aa3b16167820 */ /* 0x000fe20000400000 */
[----:B------:R-:W-:Y:S01]  /*84d0*/  FADD R23, RZ, -R23 ;  /* 0x80000017ff177221 */ /* 0x000fe20000000000 */
[-C--:B------:R-:W-:Y:S01]  /*84e0*/  FFMA R244, R211, R17.reuse, R244 ;  /* 0x00000011d3f47223 */ /* 0x080fe200000000f4 */
[-C--:B------:R-:W-:Y:S01]  /*84f0*/  FFMA R246, R179, R17.reuse, R246 ;  /* 0x00000011b3f67223 */ /* 0x080fe200000000f6 */
[----:B------:R-:W-:Y:S01]  /*8500*/  FFMA R248, R217, R17, R248 ;  /* 0x00000011d9f87223 */ /* 0x000fe200000000f8 */
[----:B------:R-:W-:Y:S01]  /*8510*/  @P1 FMUL R117, R117, 0.25 ;  /* 0x3e80000075751820 */ /* 0x000fe20000400000 */
[----:B------:R-:W-:Y:S01]  /*8520*/  FSEL R174, R38, 1, P1 ;  /* 0x3f80000026ae7808 */ /* 0x000fe20000800000 */
[----:B------:R-:W-:Y:S01]  /*8530*/  FADD R17, -R160, R213 ;  /* 0x000000d5a0117221 */ /* 0x000fe20000000100 */
[----:B------:R-:W-:Y:S01]  /*8540*/  FSETP.GEU.AND P1, PT, R22, -126, PT ;  /* 0xc2fc00001600780b */ /* 0x000fe20003f2e000 */
[----:B------:R-:W-:Y:S01]  /*8550*/  FADD R21, RZ, -R21 ;  /* 0x80000015ff157221 */ /* 0x000fe20000000000 */
[----:B------:R-:W-:Y:S01]  /*8560*/  FMUL R23, R23, 1.4426950216293334961 ;  /* 0x3fb8aa3b17177820 */ /* 0x000fe20000400000 */
[----:B------:R-:W-:Y:S01]  /*8570*/  FFMA R17, R17, R203, R160 ;  /* 0x000000cb11117223 */ /* 0x000fe200000000a0 */
[----:B------:R-:W-:Y:S01]  /*8580*/  @P4 FMUL R177, R177, 0.25 ;  /* 0x3e800000b1b14820 */ /* 0x000fe20000400000 */
[----:B------:R-:W-:Y:S01]  /*8590*/  FMUL R21, R21, 1.4426950216293334961 ;  /* 0x3fb8aa3b15157820 */ /* 0x000fe20000400000 */
[----:B------:R-:W-:-:S02]  /*85a0*/  FSEL R160, R38, 1, P4 ;  /* 0x3f80000026a07808 */ /* 0x000fc40002000000 */
[----:B------:R-:W-:Y:S02]  /*85b0*/  FSETP.GEU.AND P4, PT, R23, -126, PT ;  /* 0xc2fc00001700780b */ /* 0x000fe40003f8e000 */
[----:B------:R-:W-:-:S03]  /*85c0*/  FSETP.GEU.AND P5, PT, R21, -126, PT ;  /* 0xc2fc00001500780b */ /* 0x000fc60003fae000 */
[----:B------:R-:W-:-:S04]  /*85d0*/  @!P1 FMUL R22, R22, 0.5 ;  /* 0x3f00000016169820 */ /* 0x000fc80000400000 */
[----:B------:R-:W0:Y:S04]  /*85e0*/  MUFU.EX2 R179, R22 ;  /* 0x0000001600b37308 */ /* 0x000e280000000800 */
[----:B------:R-:W-:Y:S01]  /*85f0*/  @!P4 FMUL R23, R23, 0.5 ;  /* 0x3f0000001717c820 */ /* 0x000fe20000400000 */
[----:B-----5:R-:W-:Y:S01]  /*8600*/  FADD R41, RZ, -R41 ;  /* 0x80000029ff297221 */ /* 0x020fe20000000000 */
[----:B------:R-:W-:Y:S02]  /*8610*/  @!P5 FMUL R21, R21, 0.5 ;  /* 0x3f0000001515d820 */ /* 0x000fe40000400000 */
[----:B------:R-:W1:Y:S01]  /*8620*/  MUFU.EX2 R188, R23 ;  /* 0x0000001700bc7308 */ /* 0x000e620000000800 */
[----:B------:R-:W-:Y:S01]  /*8630*/  FMUL R41, R41, 1.4426950216293334961 ;  /* 0x3fb8aa3b29297820 */ /* 0x000fe20000400000 */
[----:B------:R-:W-:-:S06]  /*8640*/  FADD R42, RZ, -R42 ;  /* 0x8000002aff2a7221 */ /* 0x000fcc0000000000 */
[----:B------:R-:W3:Y:S01]  /*8650*/  MUFU.EX2 R178, R21 ;  /* 0x0000001500b27308 */ /* 0x000ee20000000800 */
[----:B0-----:R-:W-:Y:S01]  /*8660*/  @!P1 FMUL R179, R179, R179 ;  /* 0x000000b3b3b39220 */ /* 0x001fe20000400000 */
[----:B------:R-:W-:Y:S01]  /*8670*/  FSETP.GEU.AND P1, PT, R41, -126, PT ;  /* 0xc2fc00002900780b */ /* 0x000fe20003f2e000 */
[----:B------:R-:W-:Y:S01]  /*8680*/  FADD R40, RZ, -R40 ;  /* 0x80000028ff287221 */ /* 0x000fe20000000000 */
[----:B------:R-:W-:-:S03]  /*8690*/  FMUL R42, R42, 1.4426950216293334961 ;  /* 0x3fb8aa3b2a2a7820 */ /* 0x000fc60000400000 */
[----:B------:R-:W-:Y:S01]  /*86a0*/  FMUL R40, R40, 1.4426950216293334961 ;  /* 0x3fb8aa3b28287820 */ /* 0x000fe20000400000 */
[----:B-1----:R-:W-:Y:S01]  /*86b0*/  @!P4 FMUL R188, R188, R188 ;  /* 0x000000bcbcbcc220 */ /* 0x002fe20000400000 */
[----:B------:R-:W-:Y:S01]  /*86c0*/  FSETP.GEU.AND P4, PT, R42, -126, PT ;  /* 0xc2fc00002a00780b */ /* 0x000fe20003f8e000 */
[----:B---3--:R-:W-:Y:S02]  /*86d0*/  @!P5 FMUL R178, R178, R178 ;  /* 0x000000b2b2b2d220 */ /* 0x008fe40000400000 */
[----:B------:R-:W-:-:S03]  /*86e0*/  FSETP.GEU.AND P5, PT, R40, -126, PT ;  /* 0xc2fc00002800780b */ /* 0x000fc60003fae000 */
[----:B------:R-:W-:Y:S01]  /*86f0*/  @!P1 FMUL R41, R41, 0.5 ;  /* 0x3f00000029299820 */ /* 0x000fe20000400000 */
[----:B--2---:R-:W-:-:S03]  /*8700*/  FADD R68, RZ, -R68 ;  /* 0x80000044ff447221 */ /* 0x004fc60000000000 */
[----:B------:R-:W0:Y:S03]  /*8710*/  MUFU.EX2 R192, R41 ;  /* 0x0000002900c07308 */ /* 0x000e260000000800 */
[----:B------:R-:W-:Y:S01]  /*8720*/  @!P4 FMUL R42, R42, 0.5 ;  /* 0x3f0000002a2ac820 */ /* 0x000fe20000400000 */
[----:B------:R-:W-:Y:S02]  /*8730*/  FMUL R23, R68, 1.4426950216293334961 ;  /* 0x3fb8aa3b44177820 */ /* 0x000fe40000400000 */
[----:B------:R-:W-:Y:S02]  /*8740*/  @!P5 FMUL R40, R40, 0.5 ;  /* 0x3f0000002828d820 */ /* 0x000fe40000400000 */
[----:B------:R-:W1:Y:S01]  /*8750*/  MUFU.EX2 R68, R42 ;  /* 0x0000002a00447308 */ /* 0x000e620000000800 */
[----:B------:R-:W-:-:S07]  /*8760*/  FADD R21, RZ, -R69 ;  /* 0x80000045ff157221 */ /* 0x000fce0000000000 */
[----:B------:R2:W3:Y:S01]  /*8770*/  MUFU.EX2 R190, R40 ;  /* 0x0000002800be7308 */ /* 0x0004e20000000800 */
[----:B0-----:R-:W-:Y:S01]  /*8780*/  @!P1 FMUL R192, R192, R192 ;  /* 0x000000c0c0c09220 */ /* 0x001fe20000400000 */
[----:B------:R-:W-:Y:S01]  /*8790*/  FSETP.GEU.AND P1, PT, R23, -126, PT ;  /* 0xc2fc00001700780b */ /* 0x000fe20003f2e000 */
[----:B------:R-:W-:Y:S01]  /*87a0*/  FADD R43, RZ, -R43 ;  /* 0x8000002bff2b7221 */ /* 0x000fe20000000000 */
[----:B--2---:R-:W-:-:S03]  /*87b0*/  FMUL R40, R21, 1.4426950216293334961 ;  /* 0x3fb8aa3b15287820 */ /* 0x004fc60000400000 */
[----:B------:R-:W-:Y:S01]  /*87c0*/  FMUL R43, R43, 1.4426950216293334961 ;  /* 0x3fb8aa3b2b2b7820 */ /* 0x000fe20000400000 */
[----:B-1----:R-:W-:Y:S01]  /*87d0*/  @!P4 FMUL R68, R68, R68 ;  /* 0x000000444444c220 */ /* 0x002fe20000400000 */
[----:B------:R-:W-:Y:S01]  /*87e0*/  FSETP.GEU.AND P4, PT, R40, -126, PT ;  /* 0xc2fc00002800780b */ /* 0x000fe20003f8e000 */
[----:B---3--:R-:W-:Y:S02]  /*87f0*/  @!P5 FMUL R190, R190, R190 ;  /* 0x000000bebebed220 */ /* 0x008fe40000400000 */
[----:B------:R-:W-:-:S03]  /*8800*/  FSETP.GEU.AND P5, PT, R43, -126, PT ;  /* 0xc2fc00002b00780b */ /* 0x000fc60003fae000 */
[----:B------:R-:W-:Y:S01]  /*8810*/  @!P1 FMUL R23, R23, 0.5 ;  /* 0x3f00000017179820 */ /* 0x000fe20000400000 */
[----:B------:R-:W-:-:S03]  /*8820*/  FADD R70, RZ, -R70 ;  /* 0x80000046ff467221 */ /* 0x000fc60000000000 */
[----:B------:R-:W0:Y:S01]  /*8830*/  MUFU.EX2 R194, R23 ;  /* 0x0000001700c27308 */ /* 0x000e220000000800 */
[----:B------:R-:W-:Y:S02]  /*8840*/  FMUL R41, R70, 1.4426950216293334961 ;  /* 0x3fb8aa3b46297820 */ /* 0x000fe40000400000 */
[----:B------:R-:W-:Y:S01]  /*8850*/  @!P4 FMUL R40, R40, 0.5 ;  /* 0x3f0000002828c820 */ /* 0x000fe20000400000 */
[----:B------:R-:W-:Y:S02]  /*8860*/  FADD R16, RZ, -R16 ;  /* 0x80000010ff107221 */ /* 0x000fe40000000000 */
[----:B------:R-:W-:Y:S02]  /*8870*/  @!P5 FMUL R43, R43, 0.5 ;  /* 0x3f0000002b2bd820 */ /* 0x000fe40000400000 */
[----:B------:R-:W1:Y:S01]  /*8880*/  MUFU.EX2 R70, R40 ;  /* 0x0000002800467308 */ /* 0x000e620000000800 */
[----:B------:R-:W-:Y:S01]  /*8890*/  FMUL R22, R16, 1.4426950216293334961 ;  /* 0x3fb8aa3b10167820 */ /* 0x000fe20000400000 */
[----:B------:R-:W-:-:S06]  /*88a0*/  FADD R16, RZ, -R195 ;  /* 0x800000c3ff107221 */ /* 0x000fcc0000000000 */
[----:B------:R-:W2:Y:S01]  /*88b0*/  MUFU.EX2 R69, R43 ;  /* 0x0000002b00457308 */ /* 0x000ea20000000800 */
[----:B0-----:R-:W-:Y:S01]  /*88c0*/  @!P1 FMUL R194, R194, R194 ;  /* 0x000000c2c2c29220 */ /* 0x001fe20000400000 */
[----:B------:R-:W-:Y:S01]  /*88d0*/  FSETP.GEU.AND P1, PT, R22, -126, PT ;  /* 0xc2fc00001600780b */ /* 0x000fe20003f2e000 */
[----:B------:R-:W-:Y:S01]  /*88e0*/  FMUL R16, R16, 1.4426950216293334961 ;  /* 0x3fb8aa3b10107820 */ /* 0x000fe20000400000 */
[----:B-1----:R-:W-:-:S04]  /*88f0*/  @!P4 FMUL R70, R70, R70 ;  /* 0x000000464646c220 */ /* 0x002fc80000400000 */
[----:B------:R-:W-:Y:S01]  /*8900*/  FSETP.GEU.AND P4, PT, R16, -126, PT ;  /* 0xc2fc00001000780b */ /* 0x000fe20003f8e000 */
[----:B--2---:R-:W-:Y:S01]  /*8910*/  @!P5 FMUL R69, R69, R69 ;  /* 0x000000454545d220 */ /* 0x004fe20000400000 */
[----:B------:R-:W-:-:S05]  /*8920*/  FSETP.GEU.AND P5, PT, R41, -126, PT ;  /* 0xc2fc00002900780b */ /* 0x000fca0003fae000 */
[----:B------:R-:W-:Y:S01]  /*8930*/  @!P1 FMUL R22, R22, 0.5 ;  /* 0x3f00000016169820 */ /* 0x000fe20000400000 */
[----:B------:R-:W-:-:S03]  /*8940*/  FADD R204, RZ, -R204 ;  /* 0x800000ccffcc7221 */ /* 0x000fc60000000000 */
[----:B------:R-:W0:Y:S02]  /*8950*/  MUFU.EX2 R21, R22 ;  /* 0x0000001600157308 */ /* 0x000e240000000800 */
[----:B------:R-:W-:Y:S01]  /*8960*/  @!P4 FMUL R16, R16, 0.5 ;  /* 0x3f0000001010c820 */ /* 0x000fe20000400000 */
[----:B------:R-:W-:Y:S01]  /*8970*/  FMUL R23, R204, 1.4426950216293334961 ;  /* 0x3fb8aa3bcc177820 */ /* 0x000fe20000400000 */
[----:B------:R-:W-:Y:S01]  /*8980*/  FADD R210, RZ, -R210 ;  /* 0x800000d2ffd27221 */ /* 0x000fe20000000000 */
[----:B------:R-:W-:Y:S01]  /*8990*/  FADD R17, RZ, -R17 ;  /* 0x80000011ff117221 */ /* 0x000fe20000000000 */
[----:B------:R-:W-:Y:S02]  /*89a0*/  @!P5 FMUL R41, R41, 0.5 ;  /* 0x3f0000002929d820 */ /* 0x000fe40000400000 */
[----:B------:R1:W2:Y:S01]  /*89b0*/  MUFU.EX2 R204, R16 ;  /* 0x0000001000cc7308 */ /* 0x0002a20000000800 */
[----:B------:R-:W-:Y:S01]  /*89c0*/  FMUL R40, R210, 1.4426950216293334961 ;  /* 0x3fb8aa3bd2287820 */ /* 0x000fe20000400000 */
[----:B-1----:R-:W-:-:S06]  /*89d0*/  FADD R16, R86, -R98 ;  /* 0x8000006256107221 */ /* 0x002fcc0000000000 */
[----:B------:R1:W-:Y:S01]  /*89e0*/  MUFU.EX2 R195, R41 ;  /* 0x0000002900c37308 */ /* 0x0003e20000000800 */
[----:B0-----:R-:W-:Y:S01]  /*89f0*/  @!P1 FMUL R21, R21, R21 ;  /* 0x0000001515159220 */ /* 0x001fe20000400000 */
[----:B------:R-:W-:Y:S01]  /*8a00*/  FSETP.GEU.AND P1, PT, R40, -126, PT ;  /* 0xc2fc00002800780b */ /* 0x000fe20003f2e000 */
[----:B-1----:R-:W-:Y:S01]  /*8a10*/  FFMA R41, R5, R16, R98 ;  /* 0x0000001005297223 */ /* 0x002fe20000000062 */
[----:B------:R-:W-:Y:S02]  /*8a20*/  FMUL R98, R17, 1.4426950216293334961 ;  /* 0x3fb8aa3b11627820 */ /* 0x000fe40000400000 */
[----:B------:R-:W0:Y:S01]  /*8a30*/  LDS.64 R16, [R6+0x6000] ;  /* 0x0060000006107984 */ /* 0x000e220000000a00 */
[----:B------:R-:W-:-:S08]  /*8a40*/  FADD R244, RZ, -R244 ;  /* 0x800000f4fff47221 */ /* 0x000fd00000000000 */
[----:B------:R-:W-:Y:S01]  /*8a50*/  @!P1 FMUL R40, R40, 0.5 ;  /* 0x3f00000028289820 */ /* 0x000fe20000400000 */
[----:B------:R-:W-:Y:S01]  /*8a60*/  FMUL R244, R244, 1.4426950216293334961 ;  /* 0x3fb8aa3bf4f47820 */ /* 0x000fe20000400000 */
[----:B------:R-:W-:Y:S02]  /*8a70*/  FADD R41, -R172, R41 ;  /* 0x00000029ac297221 */ /* 0x000fe40000000100 */
[----:B------:R1:W3:Y:S01]  /*8a80*/  MUFU.EX2 R211, R40 ;  /* 0x0000002800d37308 */ /* 0x0002e20000000800 */
[----:B--2---:R-:W-:Y:S01]  /*8a90*/  @!P4 FMUL R204, R204, R204 ;  /* 0x000000ccccccc220 */ /* 0x004fe20000400000 */
[----:B------:R-:W-:Y:S01]  /*8aa0*/  FSETP.GEU.AND P4, PT, R244, -126, PT ;  /* 0xc2fc0000f400780b */ /* 0x000fe20003f8e000 */
[----:B------:R-:W-:Y:S01]  /*8ab0*/  FFMA R41, R41, R203, R172 ;  /* 0x000000cb29297223 */ /* 0x000fe200000000ac */
[----:B-1----:R-:W-:-:S04]  /*8ac0*/  FADD R40, R87, -R99 ;  /* 0x8000006357287221 */ /* 0x002fc80000000000 */
[----:B------:R-:W-:Y:S01]  /*8ad0*/  FFMA R40, R5, R40, R99 ;  /* 0x0000002805287223 */ /* 0x000fe20000000063 */
[----:B------:R-:W-:Y:S01]  /*8ae0*/  FADD R43, R44, -R48 ;  /* 0x800000302c2b7221 */ /* 0x000fe20000000000 */
[----:B------:R-:W-:Y:S02]  /*8af0*/  FADD R41, RZ, -R41 ;  /* 0x80000029ff297221 */ /* 0x000fe40000000000 */
[----:B------:R-:W-:Y:S01]  /*8b00*/  FADD R40, -R167, R40 ;  /* 0x00000028a7287221 */ /* 0x000fe20000000100 */
[----:B------:R-:W-:Y:S01]  /*8b10*/  FFMA R48, R8, R43, R48 ;  /* 0x0000002b08307223 */ /* 0x000fe20000000030 */
[----:B------:R-:W-:Y:S01]  /*8b20*/  FMUL R99, R41, 1.4426950216293334961 ;  /* 0x3fb8aa3b29637820 */ /* 0x000fe20000400000 */
[----:B------:R-:W-:Y:S01]  /*8b30*/  CS2R R42, SRZ ;  /* 0x00000000002a7805 */ /* 0x000fe2000001ff00 */
[----:B------:R-:W-:Y:S01]  /*8b40*/  FFMA R167, R40, R203, R167 ;  /* 0x000000cb28a77223 */ /* 0x000fe200000000a7 */
[----:B------:R-:W-:Y:S01]  /*8b50*/  CS2R R40, SRZ ;  /* 0x0000000000287805 */ /* 0x000fe2000001ff00 */
[----:B------:R-:W-:-:S04]  /*8b60*/  @!P4 FMUL R244, R244, 0.5 ;  /* 0x3f000000f4f4c820 */ /* 0x000fc80000400000 */
[----:B------:R-:W1:Y:S01]  /*8b70*/  MUFU.EX2 R22, R244 ;  /* 0x000000f400167308 */ /* 0x000e620000000800 */
[----:B------:R-:W-:Y:S01]  /*8b80*/  FADD R248, RZ, -R248 ;  /* 0x800000f8fff87221 */ /* 0x000fe20000000000 */
[----:B0-----:R0:W2:Y:S01]  /*8b90*/  @P0 LDG.E.128 R40, desc[UR6][R16.64] ;  /* 0x0000000610280981 */ /* 0x0010a2000c1e1d00 */
[----:B------:R-:W-:Y:S02]  /*8ba0*/  FADD R250, RZ, -R250 ;  /* 0x800000fafffa7221 */ /* 0x000fe40000000000 */
[----:B------:R-:W-:Y:S01]  /*8bb0*/  FMUL R248, R248, 1.4426950216293334961 ;  /* 0x3fb8aa3bf8f87820 */ /* 0x000fe20000400000 */
[----:B---3--:R-:W-:Y:S01]  /*8bc0*/  @!P1 FMUL R211, R211, R211 ;  /* 0x000000d3d3d39220 */ /* 0x008fe20000400000 */
[----:B------:R-:W-:-:S03]  /*8bd0*/  FMUL R250, R250, 1.4426950216293334961 ;  /* 0x3fb8aa3bfafa7820 */ /* 0x000fc60000400000 */
[----:B------:R-:W-:Y:S01]  /*8be0*/  FSETP.GEU.AND P1, PT, R248, -126, PT ;  /* 0xc2fc0000f800780b */ /* 0x000fe20003f2e000 */
[----:B-1----:R-:W-:Y:S01]  /*8bf0*/  @!P4 FMUL R22, R22, R22 ;  /* 0x000000161616c220 */ /* 0x002fe20000400000 */
[----:B------:R-:W-:Y:S01]  /*8c00*/  FSETP.GEU.AND P4, PT, R250, -126, PT ;  /* 0xc2fc0000fa00780b */ /* 0x000fe20003f8e000 */
[----:B------:R-:W-:Y:S01]  /*8c10*/  @!P5 FMUL R195, R195, R195 ;  /* 0x000000c3c3c3d220 */ /* 0x000fe20000400000 */
[----:B------:R-:W-:Y:S01]  /*8c20*/  FADD R205, -R252, R205 ;  /* 0x000000cdfccd7221 */ /* 0x000fe20000000100 */
[----:B------:R-:W-:-:S08]  /*8c30*/  FSETP.GEU.AND P5, PT, R23, -126, PT ;  /* 0xc2fc00001700780b */ /* 0x000fd00003fae000 */
[----:B------:R-:W-:Y:S02]  /*8c40*/  @!P1 FMUL R248, R248, 0.5 ;  /* 0x3f000000f8f89820 */ /* 0x000fe40000400000 */
[----:B------:R-:W-:Y:S02]  /*8c50*/  @!P4 FMUL R250, R250, 0.5 ;  /* 0x3f000000fafac820 */ /* 0x000fe40000400000 */
[----:B------:R-:W1:Y:S01]  /*8c60*/  MUFU.EX2 R86, R248 ;  /* 0x000000f800567308 */ /* 0x000e620000000800 */
[----:B------:R-:W-:-:S07]  /*8c70*/  FFMA R205, R205, R203, R252 ;  /* 0x000000cbcdcd7223 */ /* 0x000fce00000000fc */
[----:B------:R-:W3:Y:S01]  /*8c80*/  MUFU.EX2 R6, R250 ;  /* 0x000000fa00067308 */ /* 0x000ee20000000800 */
[----:B------:R-:W-:Y:S01]  /*8c90*/  FADD R205, RZ, -R205 ;  /* 0x800000cdffcd7221 */ /* 0x000fe20000000000 */
[----:B------:R-:W-:-:S03]  /*8ca0*/  @!P5 FMUL R23, R23, 0.5 ;  /* 0x3f0000001717d820 */ /* 0x000fc60000400000 */
[----:B------:R-:W-:Y:S01]  /*8cb0*/  FMUL R205, R205, 1.4426950216293334961 ;  /* 0x3fb8aa3bcdcd7820 */ /* 0x000fe20000400000 */
[----:B-1----:R-:W-:Y:S02]  /*8cc0*/  @!P1 FMUL R86, R86, R86 ;  /* 0x0000005656569220 */ /* 0x002fe40000400000 */
[----:B------:R-:W1:Y:S02]  /*8cd0*/  MUFU.EX2 R210, R23 ;  /* 0x0000001700d27308 */ /* 0x000e640000000800 */
[----:B------:R-:W-:Y:S01]  /*8ce0*/  FSETP.GEU.AND P1, PT, R205, -126, PT ;  /* 0xc2fc0000cd00780b */ /* 0x000fe20003f2e000 */
[----:B---3--:R-:W-:Y:S01]  /*8cf0*/  @!P4 FMUL R6, R6, R6 ;  /* 0x000000060606c220 */ /* 0x008fe20000400000 */
[----:B------:R-:W-:Y:S01]  /*8d00*/  FSETP.GEU.AND P4, PT, R99, -126, PT ;  /* 0xc2fc00006300780b */ /* 0x000fe20003f8e000 */
[----:B------:R-:W-:Y:S01]  /*8d10*/  FADD R246, RZ, -R246 ;  /* 0x800000f6fff67221 */ /* 0x000fe20000000000 */
[--C-:B------:R-:W-:Y:S01]  /*8d20*/  FADD R45, R45, -R49.reuse ;  /* 0x800000312d2d7221 */ /* 0x100fe20000000000 */
[----:B------:R-:W-:Y:S01]  /*8d30*/  FADD R48, -R193, R48 ;  /* 0x00000030c1307221 */ /* 0x000fe20000000100 */
[----:B------:R-:W-:Y:S01]  /*8d40*/  FADD R87, R78, -R182 ;  /* 0x800000b64e577221 */ /* 0x000fe20000000000 */
[----:B------:R-:W-:Y:S01]  /*8d50*/  FMUL R246, R246, 1.4426950216293334961 ;  /* 0x3fb8aa3bf6f67820 */ /* 0x000fe20000400000 */
[----:B------:R-:W-:-:S05]  /*8d60*/  FFMA R78, R8, R45, R49 ;  /* 0x0000002d084e7223 */ /* 0x000fca0000000031 */
[----:B------:R-:W-:Y:S01]  /*8d70*/  @!P1 FMUL R205, R205, 0.5 ;  /* 0x3f000000cdcd9820 */ /* 0x000fe20000400000 */
[----:B-1----:R-:W-:Y:S01]  /*8d80*/  @!P5 FMUL R210, R210, R210 ;  /* 0x000000d2d2d2d220 */ /* 0x002fe20000400000 */
[----:B------:R-:W-:Y:S01]  /*8d90*/  FFMA R193, R48, R2, R193 ;  /* 0x0000000230c17223 */ /* 0x000fe200000000c1 */
[----:B------:R-:W-:Y:S01]  /*8da0*/  FSETP.GEU.AND P5, PT, R246, -126, PT ;  /* 0xc2fc0000f600780b */ /* 0x000fe20003fae000 */
[----:B------:R-:W1:Y:S01]  /*8db0*/  MUFU.EX2 R48, R205 ;  /* 0x000000cd00307308 */ /* 0x000e620000000800 */
[----:B------:R-:W-:Y:S01]  /*8dc0*/  @!P4 FMUL R99, R99, 0.5 ;  /* 0x3f0000006363c820 */ /* 0x000fe20000400000 */
[----:B------:R-:W-:Y:S01]  /*8dd0*/  FADD R45, R46, -R50 ;  /* 0x800000322e2d7221 */ /* 0x000fe20000000000 */
[----:B------:R-:W-:-:S05]  /*8de0*/  FADD R78, -R181, R78 ;  /* 0x0000004eb54e7221 */ /* 0x000fca0000000100 */
[----:B------:R-:W3:Y:S01]  /*8df0*/  MUFU.EX2 R46, R99 ;  /* 0x00000063002e7308 */ /* 0x000ee20000000800 */
[----:B------:R-:W-:Y:S01]  /*8e00*/  FFMA R181, R78, R2, R181 ;  /* 0x000000024eb57223 */ /* 0x000fe200000000b5 */
[----:B------:R-:W-:-:S03]  /*8e10*/  FADD R193, RZ, -R193 ;  /* 0x800000c1ffc17221 */ /* 0x000fc60000000000 */
[----:B------:R-:W-:Y:S01]  /*8e20*/  FADD R181, RZ, -R181 ;  /* 0x800000b5ffb57221 */ /* 0x000fe20000000000 */
[----:B------:R-:W-:Y:S01]  /*8e30*/  FMUL R193, R193, 1.4426950216293334961 ;  /* 0x3fb8aa3bc1c17820 */ /* 0x000fe20000400000 */
[----:B------:R-:W-:Y:S02]  /*8e40*/  @!P5 FMUL R246, R246, 0.5 ;  /* 0x3f000000f6f6d820 */ /* 0x000fe40000400000 */
[----:B------:R-:W-:Y:S01]  /*8e50*/  FMUL R181, R181, 1.4426950216293334961 ;  /* 0x3fb8aa3bb5b57820 */ /* 0x000fe20000400000 */
[----:B-1----:R-:W-:Y:S01]  /*8e60*/  @!P1 FMUL R48, R48, R48 ;  /* 0x0000003030309220 */ /* 0x002fe20000400000 */
[----:B------:R-:W-:Y:S01]  /*8e70*/  FSETP.GEU.AND P1, PT, R193, -126, PT ;  /* 0xc2fc0000c100780b */ /* 0x000fe20003f2e000 */
[----:B------:R-:W1:Y:S01]  /*8e80*/  MUFU.EX2 R23, R246 ;  /* 0x000000f600177308 */ /* 0x000e620000000800 */
[----:B---3--:R-:W-:Y:S01]  /*8e90*/  @!P4 FMUL R46, R46, R46 ;  /* 0x0000002e2e2ec220 */ /* 0x008fe20000400000 */
[----:B------:R-:W-:Y:S01]  /*8ea0*/  FSETP.GEU.AND P4, PT, R181, -126, PT ;  /* 0xc2fc0000b500780b */ /* 0x000fe20003f8e000 */
[C---:B------:R-:W-:Y:S01]  /*8eb0*/  FFMA R87, R8.reuse, R87, R182 ;  /* 0x0000005708577223 */ /* 0x040fe200000000b6 */
[----:B------:R-:W-:Y:S01]  /*8ec0*/  FFMA R50, R8, R45, R50 ;  /* 0x0000002d08327223 */ /* 0x000fe20000000032 */
[----:B------:R-:W-:Y:S01]  /*8ed0*/  FADD R79, R79, -R183 ;  /* 0x800000b74f4f7221 */ /* 0x000fe20000000000 */
[----:B------:R-:W-:-:S02]  /*8ee0*/  FADD R47, R47, -R51 ;  /* 0x800000332f2f7221 */ /* 0x000fc40000000000 */
[----:B------:R-:W-:Y:S01]  /*8ef0*/  FADD R78, -R87, R50 ;  /* 0x00000032574e7221 */ /* 0x000fe20000000100 */
[C---:B------:R-:W-:Y:S01]  /*8f00*/  FFMA R79, R8.reuse, R79, R183 ;  /* 0x0000004f084f7223 */ /* 0x040fe200000000b7 */
[----:B------:R-:W-:Y:S02]  /*8f10*/  FFMA R50, R8, R47, R51 ;  /* 0x0000002f08327223 */ /* 0x000fe40000000033 */
[----:B------:R-:W-:Y:S01]  /*8f20*/  @!P1 FMUL R193, R193, 0.5 ;  /* 0x3f000000c1c19820 */ /* 0x000fe20000400000 */
[----:B-1----:R-:W-:Y:S01]  /*8f30*/  @!P5 FMUL R23, R23, R23 ;  /* 0x000000171717d220 */ /* 0x002fe20000400000 */
[----:B------:R-:W-:Y:S01]  /*8f40*/  FADD R50, -R79, R50 ;  /* 0x000000324f327221 */ /* 0x000fe20000000100 */
[----:B------:R-:W-:Y:S01]  /*8f50*/  @!P4 FMUL R181, R181, 0.5 ;  /* 0x3f000000b5b5c820 */ /* 0x000fe20000400000 */
[----:B------:R-:W-:Y:S01]  /*8f60*/  FSETP.GEU.AND P5, PT, R98, -126, PT ;  /* 0xc2fc00006200780b */ /* 0x000fe20003fae000 */
[----:B0-----:R-:W0:Y:S01]  /*8f70*/  MUFU.EX2 R17, R193 ;  /* 0x000000c100117308 */ /* 0x001e220000000800 */
[----:B------:R-:W-:-:S07]  /*8f80*/  FFMA R50, R50, R2, R79 ;  /* 0x0000000232327223 */ /* 0x000fce000000004f */
[----:B------:R-:W1:Y:S01]  /*8f90*/  MUFU.EX2 R49, R181 ;  /* 0x000000b500317308 */ /* 0x000e620000000800 */
[----:B------:R-:W-:Y:S01]  /*8fa0*/  FADD R50, RZ, -R50 ;  /* 0x80000032ff327221 */ /* 0x000fe20000000000 */
[----:B------:R-:W-:-:S03]  /*8fb0*/  FADD R212, R21, 1 ;  /* 0x3f80000015d47421 */ /* 0x000fc60000000000 */
[----:B------:R-:W-:Y:S01]  /*8fc0*/  FMUL R50, R50, 1.4426950216293334961 ;  /* 0x3fb8aa3b32327820 */ /* 0x000fe20000400000 */
[----:B------:R-:W-:Y:S01]  /*8fd0*/  @!P5 FMUL R98, R98, 0.5 ;  /* 0x3f0000006262d820 */ /* 0x000fe20000400000 */
[----:B0-----:R-:W-:-:S03]  /*8fe0*/  @!P1 FMUL R17, R17, R17 ;  /* 0x0000001111119220 */ /* 0x001fc60000400000 */
[----:B------:R-:W-:Y:S01]  /*8ff0*/  FSETP.GEU.AND P1, PT, R50, -126, PT ;  /* 0xc2fc00003200780b */ /* 0x000fe20003f2e000 */
[----:B------:R-:W0:Y:S01]  /*9000*/  MUFU.EX2 R44, R98 ;  /* 0x00000062002c7308 */ /* 0x000e220000000800 */
[----:B-1----:R-:W-:Y:S01]  /*9010*/  @!P4 FMUL R49, R49, R49 ;  /* 0x000000313131c220 */ /* 0x002fe20000400000 */
[----:B------:R-:W-:Y:S01]  /*9020*/  FSETP.GT.AND P4, PT, R212, 8.50705917302346158658e+37, PT ;  /* 0x7e800000d400780b */ /* 0x000fe20003f84000 */
[----:B------:R-:W-:Y:S01]  /*9030*/  FADD R167, RZ, -R167 ;  /* 0x800000a7ffa77221 */ /* 0x000fe20000000000 */
[----:B------:R-:W-:-:S03]  /*9040*/  FADD R211, R211, 1 ;  /* 0x3f800000d3d37421 */ /* 0x000fc60000000000 */
[----:B------:R-:W-:-:S05]  /*9050*/  FMUL R167, R167, 1.4426950216293334961 ;  /* 0x3fb8aa3ba7a77820 */ /* 0x000fca0000400000 */
[----:B------:R-:W-:Y:S01]  /*9060*/  @!P1 FMUL R50, R50, 0.5 ;  /* 0x3f00000032329820 */ /* 0x000fe20000400000 */
[----:B------:R-:W-:Y:S01]  /*9070*/  FSEL R205, R38, 1, P4 ;  /* 0x3f80000026cd7808 */ /* 0x000fe20002000000 */
[----:B0-----:R-:W-:Y:S01]  /*9080*/  @!P5 FMUL R44, R44, R44 ;  /* 0x0000002c2c2cd220 */ /* 0x001fe20000400000 */
[----:B------:R-:W-:Y:S01]  /*9090*/  FSETP.GEU.AND P5, PT, R167, -126, PT ;  /* 0xc2fc0000a700780b */ /* 0x000fe20003fae000 */
[----:B------:R-:W-:Y:S01]  /*90a0*/  @P4 FMUL R212, R212, 0.25 ;  /* 0x3e800000d4d44820 */ /* 0x000fe20000400000 */
[----:B------:R-:W-:Y:S01]  /*90b0*/  FSETP.GT.AND P4, PT, R211, 8.50705917302346158658e+37, PT ;  /* 0x7e800000d300780b */ /* 0x000fe20003f84000 */
[----:B------:R-:W0:Y:S01]  /*90c0*/  MUFU.EX2 R213, R50 ;  /* 0x0000003200d57308 */ /* 0x000e220000000800 */
[----:B------:R-:W-:Y:S01]  /*90d0*/  FADD R86, R86, 1 ;  /* 0x3f80000056567421 */ /* 0x000fe20000000000 */
[----:B------:R-:W-:Y:S01]  /*90e0*/  FFMA R78, R78, R2, R87 ;  /* 0x000000024e4e7223 */ /* 0x000fe20000000057 */
[----:B------:R-:W-:Y:S01]  /*90f0*/  FADD R21, R204, 1 ;  /* 0x3f800000cc157421 */ /* 0x000fe20000000000 */
[----:B------:R-:W-:Y:S01]  /*9100*/  FADD R2, R210, 1 ;  /* 0x3f800000d2027421 */ /* 0x000fe20000000000 */
[----:B------:R-:W-:-:S05]  /*9110*/  FSEL R204, R38, 1, P4 ;  /* 0x3f80000026cc7808 */ /* 0x000fca0002000000 */
[----:B------:R-:W-:Y:S02]  /*9120*/  @!P5 FMUL R167, R167, 0.5 ;  /* 0x3f000000a7a7d820 */ /* 0x000fe40000400000 */
[----:B------:R-:W-:Y:S01]  /*9130*/  @P4 FMUL R211, R211, 0.25 ;  /* 0x3e800000d3d34820 */ /* 0x000fe20000400000 */
[----:B------:R-:W-:Y:S01]  /*9140*/  FSETP.GT.AND P4, PT, R86, 8.50705917302346158658e+37, PT ;  /* 0x7e8000005600780b */ /* 0x000fe20003f84000 */
[----:B0-----:R-:W-:Y:S01]  /*9150*/  @!P1 FMUL R213, R213, R213 ;  /* 0x000000d5d5d59220 */ /* 0x001fe20000400000 */
[----:B------:R-:W-:Y:S01]  /*9160*/  FSETP.GT.AND P1, PT, R2, 8.50705917302346158658e+37, PT ;  /* 0x7e8000000200780b */ /* 0x000fe20003f24000 */
[----:B------:R-:W0:Y:S01]  /*9170*/  MUFU.EX2 R16, R167 ;  /* 0x000000a700107308 */ /* 0x000e220000000800 */
[----:B------:R-:W-:Y:S01]  /*9180*/  FADD R48, R48, 1 ;  /* 0x3f80000030307421 */ /* 0x000fe20000000000 */
[----:B------:R-:W-:Y:S01]  /*9190*/  FADD R78, RZ, -R78 ;  /* 0x8000004eff4e7221 */ /* 0x000fe20000000000 */
[----:B------:R-:W-:Y:S01]  /*91a0*/  FADD R45, R23, 1 ;  /* 0x3f800000172d7421 */ /* 0x000fe20000000000 */
[----:B------:R-:W-:-:S02]  /*91b0*/  FSEL R51, R38, 1, P4 ;  /* 0x3f80000026337808 */ /* 0x000fc40002000000 */
[----:B------:R-:W-:-:S04]  /*91c0*/  FMUL R78, R78, 1.4426950216293334961 ;  /* 0x3fb8aa3b4e4e7820 */ /* 0x000fc80000400000 */
[----:B------:R-:W-:Y:S01]  /*91d0*/  @P4 FMUL R86, R86, 0.25 ;  /* 0x3e80000056564820 */ /* 0x000fe20000400000 */
[----:B------:R-:W-:Y:S01]  /*91e0*/  FSETP.GT.AND P4, PT, R48, 8.50705917302346158658e+37, PT ;  /* 0x7e8000003000780b */ /* 0x000fe20003f84000 */
[----:B------:R-:W-:Y:S01]  /*91f0*/  @P1 FMUL R2, R2, 0.25 ;  /* 0x3e80000002021820 */ /* 0x000fe20000400000 */
[----:B------:R-:W-:Y:S02]  /*9200*/  FSEL R193, R38, 1, P1 ;  /* 0x3f80000026c17808 */ /* 0x000fe40000800000 */
[----:B------:R-:W-:Y:S01]  /*9210*/  FSETP.GT.AND P1, PT, R45, 8.50705917302346158658e+37, PT ;  /* 0x7e8000002d00780b */ /* 0x000fe20003f24000 */
[----:B0-----:R-:W-:Y:S01]  /*9220*/  @!P5 FMUL R16, R16, R16 ;  /* 0x000000101010d220 */ /* 0x001fe20000400000 */
[----:B------:R-:W-:-:S03]  /*9230*/  FSETP.GEU.AND P5, PT, R78, -126, PT ;  /* 0xc2fc00004e00780b */ /* 0x000fc60003fae000 */
[----:B------:R-:W-:Y:S01]  /*9240*/  FADD R16, R16, 1 ;  /* 0x3f80000010107421 */ /* 0x000fe20000000000 */
[----:B------:R-:W-:Y:S01]  /*9250*/  FADD R98, R44, 1 ;  /* 0x3f8000002c627421 */ /* 0x000fe20000000000 */
[----:B------:R-:W-:Y:S02]  /*9260*/  FSEL R50, R38, 1, P4 ;  /* 0x3f80000026327808 */ /* 0x000fe40002000000 */
[----:B------:R-:W-:Y:S01]  /*9270*/  @P4 FMUL R48, R48, 0.25 ;  /* 0x3e80000030304820 */ /* 0x000fe20000400000 */
[----:B------:R-:W-:Y:S01]  /*9280*/  FADD R181, R6, 1 ;  /* 0x3f80000006b57421 */ /* 0x000fe20000000000 */
[----:B------:R-:W-:Y:S02]  /*9290*/  FSETP.GT.AND P4, PT, R16, 8.50705917302346158658e+37, PT ;  /* 0x7e8000001000780b */ /* 0x000fe40003f84000 */
[----:B------:R-:W-:Y:S01]  /*92a0*/  FSEL R6, R38, 1, P1 ;  /* 0x3f80000026067808 */ /* 0x000fe20000800000 */
[----:B------:R-:W-:Y:S01]  /*92b0*/  @P1 FMUL R45, R45, 0.25 ;  /* 0x3e8000002d2d1820 */ /* 0x000fe20000400000 */
[----:B------:R-:W-:Y:S01]  /*92c0*/  FSETP.GT.AND P1, PT, R98, 8.50705917302346158658e+37, PT ;  /* 0x7e8000006200780b */ /* 0x000fe20003f24000 */
[----:B------:R-:W-:Y:S01]  /*92d0*/  @!P5 FMUL R78, R78, 0.5 ;  /* 0x3f0000004e4ed820 */ /* 0x000fe20000400000 */
[----:B------:R-:W-:-:S03]  /*92e0*/  FADD R203, R49, 1 ;  /* 0x3f80000031cb7421 */ /* 0x000fc60000000000 */
[----:B------:R-:W0:Y:S01]  /*92f0*/  MUFU.EX2 R182, R78 ;  /* 0x0000004e00b67308 */ /* 0x000e220000000800 */
[----:B------:R-:W-:Y:S01]  /*9300*/  FADD R46, R46, 1 ;  /* 0x3f8000002e2e7421 */ /* 0x000fe20000000000 */
[----:B------:R-:W-:Y:S02]  /*9310*/  FSEL R79, R38, 1, P4 ;  /* 0x3f800000264f7808 */ /* 0x000fe40002000000 */
[----:B------:R-:W-:Y:S01]  /*9320*/  @P4 FMUL R16, R16, 0.25 ;  /* 0x3e80000010104820 */ /* 0x000fe20000400000 */
[----:B------:R-:W-:Y:S02]  /*9330*/  FSETP.GT.AND P4, PT, R203, 8.50705917302346158658e+37, PT ;  /* 0x7e800000cb00780b */ /* 0x000fe40003f84000 */
[----:B------:R-:W-:Y:S01]  /*9340*/  FSEL R167, R38, 1, P1 ;  /* 0x3f80000026a77808 */ /* 0x000fe20000800000 */
[----:B------:R-:W-:Y:S01]  /*9350*/  @P1 FMUL R98, R98, 0.25 ;  /* 0x3e80000062621820 */ /* 0x000fe20000400000 */
[----:B------:R-:W-:Y:S01]  /*9360*/  FSETP.GT.AND P1, PT, R46, 8.50705917302346158658e+37, PT ;  /* 0x7e8000002e00780b */ /* 0x000fe20003f24000 */
[----:B------:R-:W-:Y:S01]  /*9370*/  FADD R28, RZ, -R28 ;  /* 0x8000001cff1c7221 */ /* 0x000fe20000000000 */
[----:B------:R-:W-:Y:S01]  /*9380*/  MUFU.RCP R44, R86 ;  /* 0x00000056002c7308 */ /* 0x000fe20000001000 */
[----:B------:R-:W-:Y:S01]  /*9390*/  FADD R17, R17, 1 ;  /* 0x3f80000011117421 */ /* 0x000fe20000000000 */
[----:B0-----:R-:W-:Y:S01]  /*93a0*/  @!P5 FMUL R182, R182, R182 ;  /* 0x000000b6b6b6d220 */ /* 0x001fe20000400000 */
[----:B------:R-:W-:-:S04]  /*93b0*/  FSETP.GT.AND P5, PT, R21, 8.50705917302346158658e+37, PT ;  /* 0x7e8000001500780b */ /* 0x000fc80003fa4000 */
[----:B------:R-:W-:Y:S01]  /*93c0*/  @P4 FMUL R203, R203, 0.25 ;  /* 0x3e800000cbcb4820 */ /* 0x000fe20000400000 */
[----:B------:R0:W-:Y:S01]  /*93d0*/  MUFU.RCP R86, R16 ;  /* 0x0000001000567308 */ /* 0x0001e20000001000 */
[----:B------:R-:W-:Y:S02]  /*93e0*/  FSEL R78, R38, 1, P1 ;  /* 0x3f800000264e7808 */ /* 0x000fe40000800000 */
[----:B------:R-:W-:Y:S01]  /*93f0*/  @P1 FMUL R46, R46, 0.25 ;  /* 0x3e8000002e2e1820 */ /* 0x000fe20000400000 */
[----:B------:R-:W-:Y:S01]  /*9400*/  FSETP.GT.AND P1, PT, R17, 8.50705917302346158658e+37, PT ;  /* 0x7e8000001100780b */ /* 0x000fe20003f24000 */
[----:B0-----:R-:W-:-:S03]  /*9410*/  FMUL R16, R28, 1.4426950216293334961 ;  /* 0x3fb8aa3b1c107820 */ /* 0x001fc60000400000 */
[----:B------:R-:W-:Y:S01]  /*9420*/  MUFU.RCP R99, R48 ;  /* 0x0000003000637308 */ /* 0x000fe20000001000 */
[----:B------:R-:W-:-:S07]  /*9430*/  FADD R47, R22, 1 ;  /* 0x3f800000162f7421 */ /* 0x000fce0000000000 */
[----:B------:R0:W-:Y:S01]  /*9440*/  MUFU.RCP R48, R203 ;  /* 0x000000cb00307308 */ /* 0x0001e20000001000 */
[----:B------:R-:W-:Y:S01]  /*9450*/  @P5 FMUL R21, R21, 0.25 ;  /* 0x3e80000015155820 */ /* 0x000fe20000400000 */
[C---:B------:R-:W-:Y:S02]  /*9460*/  FSEL R210, R38.reuse, 1, P5 ;  /* 0x3f80000026d27808 */ /* 0x040fe40002800000 */
[----:B0-----:R-:W-:Y:S02]  /*9470*/  FSEL R203, R38, 1, P4 ;  /* 0x3f80000026cb7808 */ /* 0x001fe40002000000 */
[C---:B------:R-:W-:Y:S02]  /*9480*/  FSETP.GEU.AND P4, PT, R16.reuse, -126, PT ;  /* 0xc2fc00001000780b */ /* 0x040fe40003f8e000 */
[----:B------:R-:W-:Y:S01]  /*9490*/  FSETP.GT.AND P5, PT, R47, 8.50705917302346158658e+37, PT ;  /* 0x7e8000002f00780b */ /* 0x000fe20003fa4000 */
[----:B------:R-:W-:Y:S01]  /*94a0*/  @P1 FMUL R17, R17, 0.25 ;  /* 0x3e80000011111820 */ /* 0x000fe20000400000 */
[----:B------:R0:W-:Y:S09]  /*94b0*/  MUFU.RCP R22, R2 ;  /* 0x0000000200167308 */ /* 0x0001f20000001000 */
[----:B------:R-:W-:Y:S01]  /*94c0*/  @!P4 FMUL R16, R16, 0.5 ;  /* 0x3f0000001010c820 */ /* 0x000fe20000400000 */
[----:B------:R-:W-:Y:S01]  /*94d0*/  MUFU.RCP R49, R17 ;  /* 0x0000001100317308 */ /* 0x000fe20000001000 */
[----:B------:R-:W-:Y:S01]  /*94e0*/  @P5 FMUL R47, R47, 0.25 ;  /* 0x3e8000002f2f5820 */ /* 0x000fe20000400000 */
[----:B0-----:R-:W-:-:S02]  /*94f0*/  FSEL R2, R38, 1, P5 ;  /* 0x3f80000026027808 */ /* 0x001fc40002800000 */
[----:B------:R-:W-:-:S04]  /*9500*/  FSETP.GT.AND P5, PT, R181, 8.50705917302346158658e+37, PT ;  /* 0x7e800000b500780b */ /* 0x000fc80003fa4000 */
[----:B------:R-:W0:Y:S01]  /*9510*/  MUFU.EX2 R17, R16 ;  /* 0x0000001000117308 */ /* 0x000e220000000800 */
[----:B------:R-:W-:Y:S01]  /*9520*/  FADD R36, RZ, -R36 ;  /* 0x80000024ff247221 */ /* 0x000fe20000000000 */
[----:B------:R-:W-:-:S03]  /*9530*/  FADD R213, R213, 1 ;  /* 0x3f800000d5d57421 */ /* 0x000fc60000000000 */
[----:B------:R-:W-:Y:S01]  /*9540*/  FMUL R36, R36, 1.4426950216293334961 ;  /* 0x3fb8aa3b24247820 */ /* 0x000fe20000400000 */
[----:B------:R-:W-:-:S03]  /*9550*/  FSEL R172, R38, 1, P5 ;  /* 0x3f80000026ac7808 */ /* 0x000fc60002800000 */
[----:B------:R-:W-:Y:S01]  /*9560*/  @P5 FMUL R181, R181, 0.25 ;  /* 0x3e800000b5b55820 */ /* 0x000fe20000400000 */
[----:B------:R-:W-:Y:S01]  /*9570*/  FSETP.GEU.AND P5, PT, R36, -126, PT ;  /* 0xc2fc00002400780b */ /* 0x000fe20003fae000 */
[----:B0-----:R-:W-:Y:S01]  /*9580*/  @!P4 FMUL R17, R17, R17 ;  /* 0x000000111111c220 */ /* 0x001fe20000400000 */
[----:B------:R-:W-:Y:S01]  /*9590*/  FSETP.GT.AND P4, PT, R213, 8.50705917302346158658e+37, PT ;  /* 0x7e800000d500780b */ /* 0x000fe20003f84000 */
[----:B------:R-:W-:-:S04]  /*95a0*/  FADD R148, RZ, -R148 ;  /* 0x80000094ff947221 */ /* 0x000fc80000000000 */
[----:B------:R-:W-:Y:S01]  /*95b0*/  FMUL R16, R148, 1.4426950216293334961 ;  /* 0x3fb8aa3b94107820 */ /* 0x000fe20000400000 */
[----:B------:R-:W-:-:S05]  /*95c0*/  FSEL R148, R38, 1, P4 ;  /* 0x3f80000026947808 */ /* 0x000fca0002000000 */
[----:B------:R-:W-:Y:S02]  /*95d0*/  @!P5 FMUL R36, R36, 0.5 ;  /* 0x3f0000002424d820 */ /* 0x000fe40000400000 */
[----:B------:R-:W-:Y:S01]  /*95e0*/  @P4 FMUL R213, R213, 0.25 ;  /* 0x3e800000d5d54820 */ /* 0x000fe20000400000 */
[----:B------:R-:W-:-:S03]  /*95f0*/  FSETP.GEU.AND P4, PT, R16, -126, PT ;  /* 0xc2fc00001000780b */ /* 0x000fc60003f8e000 */
[----:B------:R-:W0:Y:S01]  /*9600*/  MUFU.EX2 R36, R36 ;  /* 0x0000002400247308 */ /* 0x000e220000000800 */
[----:B------:R-:W-:-:S09]  /*9610*/  FADD R20, RZ, -R20 ;  /* 0x80000014ff147221 */ /* 0x000fd20000000000 */
[----:B------:R-:W-:-:S04]  /*9620*/  @!P4 FMUL R16, R16, 0.5 ;  /* 0x3f0000001010c820 */ /* 0x000fc80000400000 */
[----:B------:R-:W1:Y:S01]  /*9630*/  MUFU.EX2 R219, R16 ;  /* 0x0000001000db7308 */ /* 0x000e620000000800 */
[----:B0-----:R-:W-:Y:S01]  /*9640*/  @!P5 FMUL R36, R36, R36 ;  /* 0x000000242424d220 */ /* 0x001fe20000400000 */
[----:B------:R-:W-:-:S03]  /*9650*/  FMUL R20, R20, 1.4426950216293334961 ;  /* 0x3fb8aa3b14147820 */ /* 0x000fc60000400000 */
[----:B------:R-:W-:-:S03]  /*9660*/  FADD R183, R36, 1 ;  /* 0x3f80000024b77421 */ /* 0x000fc60000000000 */
[----:B------:R0:W-:Y:S01]  /*9670*/  MUFU.RCP R23, R211 ;  /* 0x000000d300177308 */ /* 0x0001e20000001000 */
[----:B------:R-:W-:Y:S02]  /*9680*/  FSEL R36, R38, 1, P1 ;  /* 0x3f80000026247808 */ /* 0x000fe40000800000 */
[----:B------:R-:W-:Y:S01]  /*9690*/  FSETP.GT.AND P1, PT, R183, 8.50705917302346158658e+37, PT ;  /* 0x7e800000b700780b */ /* 0x000fe20003f24000 */
[----:B0-----:R-:W-:Y:S01]  /*96a0*/  FADD R211, R182, 1 ;  /* 0x3f800000b6d37421 */ /* 0x001fe20000000000 */
[----:B-1----:R-:W-:Y:S01]  /*96b0*/  @!P4 FMUL R219, R219, R219 ;  /* 0x000000dbdbdbc220 */ /* 0x002fe20000400000 */
[----:B------:R-:W-:-:S03]  /*96c0*/  FSETP.GEU.AND P4, PT, R20, -126, PT ;  /* 0xc2fc00001400780b */ /* 0x000fc60003f8e000 */
[----:B------:R-:W-:Y:S01]  /*96d0*/  FSETP.GT.AND P5, PT, R211, 8.50705917302346158658e+37, PT ;  /* 0x7e800000d300780b */ /* 0x000fe20003fa4000 */
[----:B------:R-:W-:Y:S01]  /*96e0*/  MUFU.RCP R215, R170 ;  /* 0x000000aa00d77308 */ /* 0x000fe20000001000 */
[----:B------:R-:W-:-:S05]  /*96f0*/  FADD R17, R17, 1 ;  /* 0x3f80000011117421 */ /* 0x000fca0000000000 */
[----:B------:R-:W-:Y:S02]  /*9700*/  @P1 FMUL R183, R183, 0.25 ;  /* 0x3e800000b7b71820 */ /* 0x000fe40000400000 */
[----:B------:R0:W-:Y:S01]  /*9710*/  MUFU.RCP R170, R159 ;  /* 0x0000009f00aa7308 */ /* 0x0001e20000001000 */
[----:B------:R-:W-:Y:S01]  /*9720*/  FSEL R217, R38, 1, P5 ;  /* 0x3f80000026d97808 */ /* 0x000fe20002800000 */
[----:B------:R-:W-:Y:S02]  /*9730*/  @!P4 FMUL R20, R20, 0.5 ;  /* 0x3f0000001414c820 */ /* 0x000fe40000400000 */
[----:B------:R-:W-:Y:S01]  /*9740*/  @P5 FMUL R211, R211, 0.25 ;  /* 0x3e800000d3d35820 */ /* 0x000fe20000400000 */
[----:B0-----:R-:W-:-:S03]  /*9750*/  FADD R159, R219, 1 ;  /* 0x3f800000db9f7421 */ /* 0x001fc60000000000 */
[----:B------:R-:W-:Y:S01]  /*9760*/  MUFU.RCP R214, R169 ;  /* 0x000000a900d67308 */ /* 0x000fe20000001000 */
[----:B------:R-:W-:-:S07]  /*9770*/  FSETP.GT.AND P5, PT, R17, 8.50705917302346158658e+37, PT ;  /* 0x7e8000001100780b */ /* 0x000fce0003fa4000 */
[----:B------:R0:W-:Y:S01]  /*9780*/  MUFU.RCP R169, R184 ;  /* 0x000000b800a97308 */ /* 0x0001e20000001000 */
[----:B--2---:R-:W-:Y:S01]  /*9790*/  FADD R40, RZ, -R40 ;  /* 0x80000028ff287221 */ /* 0x004fe20000000000 */
[----:B0-----:R-:W-:Y:S02]  /*97a0*/  FSEL R184, R38, 1, P1 ;  /* 0x3f80000026b87808 */ /* 0x001fe40000800000 */
[----:B------:R-:W-:-:S04]  /*97b0*/  FSETP.GT.AND P1, PT, R159, 8.50705917302346158658e+37, PT ;  /* 0x7e8000009f00780b */ /* 0x000fc80003f24000 */
[----:B------:R-:W0:Y:S01]  /*97c0*/  MUFU.EX2 R219, R20 ;  /* 0x0000001400db7308 */ /* 0x000e220000000800 */
[----:B------:R-:W-:Y:S01]  /*97d0*/  FADD R71, RZ, -R71 ;  /* 0x80000047ff477221 */ /* 0x000fe20000000000 */
[----:B------:R-:W-:Y:S01]  /*97e0*/  FMUL R221, R40, 1.4426950216293334961 ;  /* 0x3fb8aa3b28dd7820 */ /* 0x000fe20000400000 */
[----:B------:R-:W-:Y:S01]  /*97f0*/  FSEL R40, R38, 1, P1 ;  /* 0x3f80000026287808 */ /* 0x000fe20000800000 */
[----:B------:R-:W-:Y:S01]  /*9800*/  FADD R41, RZ, -R41 ;  /* 0x80000029ff297221 */ /* 0x000fe20000000000 */
[----:B------:R-:W-:-:S03]  /*9810*/  @P5 FMUL R17, R17, 0.25 ;  /* 0x3e80000011115820 */ /* 0x000fc60000400000 */
[----:B------:R1:W-:Y:S01]  /*9820*/  MUFU.RCP R220, R187 ;  /* 0x000000bb00dc7308 */ /* 0x0003e20000001000 */
[----:B------:R-:W-:Y:S01]  /*9830*/  @P1 FMUL R159, R159, 0.25 ;  /* 0x3e8000009f9f1820 */ /* 0x000fe20000400000 */
[----:B------:R-:W-:Y:S01]  /*9840*/  FSETP.GEU.AND P1, PT, R221, -126, PT ;  /* 0xc2fc0000dd00780b */ /* 0x000fe20003f2e000 */
[----:B-1----:R-:W-:-:S05]  /*9850*/  FMUL R187, R71, 1.4426950216293334961 ;  /* 0x3fb8aa3b47bb7820 */ /* 0x002fca0000400000 */
[----:B------:R-:W-:Y:S01]  /*9860*/  MUFU.RCP R87, R46 ;  /* 0x0000002e00577308 */ /* 0x000fe20000001000 */
[----:B------:R-:W-:Y:S01]  /*9870*/  FSEL R71, R38, 1, P5 ;  /* 0x3f80000026477808 */ /* 0x000fe20002800000 */
[----:B------:R-:W-:Y:S01]  /*9880*/  FMUL R222, R41, 1.4426950216293334961 ;  /* 0x3fb8aa3b29de7820 */ /* 0x000fe20000400000 */
[----:B------:R-:W-:-:S05]  /*9890*/  FSETP.GEU.AND P5, PT, R187, -126, PT ;  /* 0xc2fc0000bb00780b */ /* 0x000fca0003fae000 */
[----:B------:R1:W-:Y:S01]  /*98a0*/  MUFU.RCP R218, R173 ;  /* 0x000000ad00da7308 */ /* 0x0003e20000001000 */
[----:B0-----:R-:W-:Y:S01]  /*98b0*/  @!P4 FMUL R219, R219, R219 ;  /* 0x000000dbdbdbc220 */ /* 0x001fe20000400000 */
[----:B------:R-:W-:-:S06]  /*98c0*/  FSETP.GEU.AND P4, PT, R222, -126, PT ;  /* 0xc2fc0000de00780b */ /* 0x000fcc0003f8e000 */
[----:B------:R-:W-:Y:S01]  /*98d0*/  MUFU.RCP R46, R211 ;  /* 0x000000d3002e7308 */ /* 0x000fe20000001000 */
[----:B-1----:R-:W-:-:S04]  /*98e0*/  SHF.R.S32.HI R173, RZ, 0x1f, R206 ;  /* 0x0000001fffad7819 */ /* 0x002fc800000114ce */
[----:B------:R-:W-:-:S03]  /*98f0*/  LEA.HI R173, R173, R206, RZ, 0x7 ;  /* 0x000000ceadad7211 */ /* 0x000fc600078f38ff */
[----:B------:R-:W-:Y:S08]  /*9900*/  MUFU.RCP R211, R164 ;  /* 0x000000a400d37308 */ /* 0x000ff00000001000 */
[----:B------:R0:W-:Y:S01]  /*9910*/  MUFU.RCP R164, R17 ;  /* 0x0000001100a47308 */ /* 0x0001e20000001000 */
[----:B------:R-:W-:Y:S02]  /*9920*/  IMAD.SHL.U32 R20, R173, 0x100, RZ ;  /* 0x00000100ad147824 */ /* 0x000fe400078e00ff */
[----:B------:R-:W-:Y:S01]  /*9930*/  @!P1 FMUL R221, R221, 0.5 ;  /* 0x3f000000dddd9820 */ /* 0x000fe20000400000 */
[----:B0-----:R-:W0:Y:S04]  /*9940*/  LDC.64 R16, c[0x0][0x258] ;  /* 0x00009600ff107b82 */ /* 0x001e280000000a00 */
[----:B------:R-:W1:Y:S01]  /*9950*/  MUFU.RCP R212, R212 ;  /* 0x000000d400d47308 */ /* 0x000e620000001000 */
[----:B------:R-:W-:Y:S01]  /*9960*/  LOP3.LUT R223, R173, 0xffffff80, RZ, 0xc0, !PT ;  /* 0xffffff80addf7812 */ /* 0x000fe200078ec0ff */
[----:B------:R-:W-:Y:S01]  /*9970*/  @!P5 FMUL R187, R187, 0.5 ;  /* 0x3f000000bbbbd820 */ /* 0x000fe20000400000 */
[----:B------:R-:W-:-:S05]  /*9980*/  LOP3.LUT R173, R20, 0xffff8000, RZ, 0xc0, !PT ;  /* 0xffff800014ad7812 */ /* 0x000fca00078ec0ff */
[----:B------:R-:W2:Y:S01]  /*9990*/  MUFU.RCP R21, R21 ;  /* 0x0000001500157308 */ /* 0x000ea20000001000 */
[----:B------:R-:W-:Y:S01]  /*99a0*/  IADD3 R173, R173, R206, -R223 ;  /* 0x000000ceadad7210 */ /* 0x000fe20007ffe8df */
[----:B------:R-:W-:-:S06]  /*99b0*/  @!P4 FMUL R222, R222, 0.5 ;  /* 0x3f000000dedec820 */ /* 0x000fcc0000400000 */
[----:B------:R-:W-:Y:S08]  /*99c0*/  MUFU.RCP R216, R171 ;  /* 0x000000ab00d87308 */ /* 0x000ff00000001000 */
[----:B------:R-:W-:Y:S01]  /*99d0*/  MUFU.RCP R171, R140 ;  /* 0x0000008c00ab7308 */ /* 0x000fe20000001000 */
[----:B------:R-:W-:-:S07]  /*99e0*/  FMUL R22, R22, R193 ;  /* 0x000000c116167220 */ /* 0x000fce0000400000 */
[----:B------:R-:W3:Y:S01]  /*99f0*/  MUFU.EX2 R140, R221 ;  /* 0x000000dd008c7308 */ /* 0x000ee20000000800 */
[----:B------:R-:W-:Y:S01]  /*9a00*/  SHF.R.U32.HI R193, RZ, 0x6, R11 ;  /* 0x00000006ffc17819 */ /* 0x000fe2000001160b */
[----:B------:R-:W-:-:S06]  /*9a10*/  IMAD R11, R10, 0x80, R173 ;  /* 0x000000800a0b7824 */ /* 0x000fcc00078e02ad */
[----:B------:R-:W4:Y:S01]  /*9a20*/  MUFU.EX2 R41, R187 ;  /* 0x000000bb00297308 */ /* 0x000f220000000800 */
[----:B------:R-:W-:Y:S01]  /*9a30*/  FADD R179, R179, 1 ;  /* 0x3f800000b3b37421 */ /* 0x000fe20000000000 */
[----:B-1----:R-:W-:Y:S01]  /*9a40*/  FMUL R20, R212, R205 ;  /* 0x000000cdd4147220 */ /* 0x002fe20000400000 */
[----:B--2---:R-:W-:-:S05]  /*9a50*/  FMUL R21, R21, R210 ;  /* 0x000000d215157220 */ /* 0x004fca0000400000 */
[----:B------:R-:W1:Y:S01]  /*9a60*/  MUFU.EX2 R187, R222 ;  /* 0x000000de00bb7308 */ /* 0x000e620000000800 */
[----:B------:R-:W-:Y:S01]  /*9a70*/  FMUL R23, R23, R204 ;  /* 0x000000cc17177220 */ /* 0x000fe20000400000 */
[----:B0-----:R-:W-:-:S04]  /*9a80*/  IMAD.WIDE R10, R11, 0x4, R16 ;  /* 0x000000040b0a7825 */ /* 0x001fc800078e0210 */
[----:B---3--:R-:W-:Y:S01]  /*9a90*/  @!P1 FMUL R140, R140, R140 ;  /* 0x0000008c8c8c9220 */ /* 0x008fe20000400000 */
[----:B------:R-:W-:Y:S01]  /*9aa0*/  FADD R188, R188, 1 ;  /* 0x3f800000bcbc7421 */ /* 0x000fe20000000000 */
[----:B------:R-:W-:Y:S01]  /*9ab0*/  FSETP.GT.AND P1, PT, R179, 8.50705917302346158658e+37, PT ;  /* 0x7e800000b300780b */ /* 0x000fe20003f24000 */
[----:B------:R0:W-:Y:S01]  /*9ac0*/  @P6 STG.E.128 desc[UR6][R10.64], R20 ;  /* 0x000000140a006986 */ /* 0x0001e2000c101d06 */
[----:B----4-:R-:W-:Y:S02]  /*9ad0*/  @!P5 FMUL R41, R41, R41 ;  /* 0x000000292929d220 */ /* 0x010fe40000400000 */
[----:B------:R-:W-:Y:S01]  /*9ae0*/  FSETP.GT.AND P5, PT, R188, 8.50705917302346158658e+37, PT ;  /* 0x7e800000bc00780b */ /* 0x000fe20003fa4000 */
[----:B------:R-:W-:Y:S01]  /*9af0*/  FADD R178, R178, 1 ;  /* 0x3f800000b2b27421 */ /* 0x000fe20000000000 */
[----:B------:R-:W-:Y:S01]  /*9b00*/  FADD R192, R192, 1 ;  /* 0x3f800000c0c07421 */ /* 0x000fe20000000000 */
[----:B-1----:R-:W-:-:S03]  /*9b10*/  @!P4 FMUL R187, R187, R187 ;  /* 0x000000bbbbbbc220 */ /* 0x002fc60000400000 */
[----:B------:R-:W-:Y:S01]  /*9b20*/  FSETP.GT.AND P6, PT, R178, 8.50705917302346158658e+37, PT ;  /* 0x7e800000b200780b */ /* 0x000fe20003fc4000 */
[----:B0-----:R-:W-:-:S05]  /*9b30*/  FADD R10, R219, 1 ;  /* 0x3f800000db0a7421 */ /* 0x001fca0000000000 */
[----:B------:R-:W-:Y:S01]  /*9b40*/  FSETP.GT.AND P4, PT, R10, 8.50705917302346158658e+37, PT ;  /* 0x7e8000000a00780b */ /* 0x000fe20003f84000 */
[----:B------:R-:W-:Y:S01]  /*9b50*/  @P1 FMUL R179, R179, 0.25 ;  /* 0x3e800000b3b31820 */ /* 0x000fe20000400000 */
[----:B------:R-:W-:Y:S01]  /*9b60*/  FSEL R22, R38, 1, P1 ;  /* 0x3f80000026167808 */ /* 0x000fe20000800000 */
[----:B------:R-:W-:Y:S01]  /*9b70*/  FADD R68, R68, 1 ;  /* 0x3f80000044447421 */ /* 0x000fe20000000000 */
[----:B------:R-:W-:Y:S02]  /*9b80*/  SGXT.U32 R204, R193, 0x2 ;  /* 0x00000002c1cc781a */ /* 0x000fe40000000000 */
[----:B------:R-:W-:Y:S02]  /*9b90*/  SHF.L.U32 R202, R202, 0xa, RZ ;  /* 0x0000000acaca7819 */ /* 0x000fe400000006ff */
[----:B------:R-:W-:Y:S01]  /*9ba0*/  FSETP.GT.AND P1, PT, R192, 8.50705917302346158658e+37, PT ;  /* 0x7e800000c000780b */ /* 0x000fe20003f24000 */
[----:B------:R-:W-:Y:S01]  /*9bb0*/  FADD R69, R69, 1 ;  /* 0x3f80000045457421 */ /* 0x000fe20000000000 */
[----:B------:R-:W-:Y:S01]  /*9bc0*/  @P5 FMUL R188, R188, 0.25 ;  /* 0x3e800000bcbc5820 */ /* 0x000fe20000400000 */
[----:B------:R-:W-:-:S02]  /*9bd0*/  FSEL R23, R38, 1, P5 ;  /* 0x3f80000026177808 */ /* 0x000fc40002800000 */
[----:B------:R-:W-:Y:S02]  /*9be0*/  LOP3.LUT R209, R209, R204, RZ, 0xfc, !PT ;  /* 0x000000ccd1d17212 */ /* 0x000fe400078efcff */
[----:B------:R-:W-:Y:S02]  /*9bf0*/  FSETP.GT.AND P5, PT, R68, 8.50705917302346158658e+37, PT ;  /* 0x7e8000004400780b */ /* 0x000fe40003fa4000 */
[----:B------:R-:W-:Y:S01]  /*9c00*/  LOP3.LUT R204, R202, 0xc00, RZ, 0xc0, !PT ;  /* 0x00000c00cacc7812 */ /* 0x000fe200078ec0ff */
[----:B------:R-:W-:Y:S01]  /*9c10*/  FADD R190, R190, 1 ;  /* 0x3f800000bebe7421 */ /* 0x000fe20000000000 */
[----:B------:R0:W-:Y:S01]  /*9c20*/  MUFU.RCP R202, R135 ;  /* 0x0000008700ca7308 */ /* 0x0001e20000001000 */
[----:B------:R-:W-:Y:S01]  /*9c30*/  @P4 FMUL R10, R10, 0.25 ;  /* 0x3e8000000a0a4820 */ /* 0x000fe20000400000 */
[----:B------:R-:W-:Y:S01]  /*9c40*/  LOP3.LUT R193, R208, 0xfc, RZ, 0xc0, !PT ;  /* 0x000000fcd0c17812 */ /* 0x000fe200078ec0ff */
[----:B------:R-:W-:Y:S01]  /*9c50*/  FADD R70, R70, 1 ;  /* 0x3f80000046467421 */ /* 0x000fe20000000000 */
[----:B------:R-:W-:Y:S01]  /*9c60*/  @P6 FMUL R178, R178, 0.25 ;  /* 0x3e800000b2b26820 */ /* 0x000fe20000400000 */
[----:B------:R-:W-:-:S02]  /*9c70*/  FSEL R11, R38, 1, P6 ;  /* 0x3f800000260b7808 */ /* 0x000fc40003000000 */
[----:B0-----:R-:W-:Y:S02]  /*9c80*/  FSEL R135, R38, 1, P4 ;  /* 0x3f80000026877808 */ /* 0x001fe40002000000 */
[----:B------:R-:W-:Y:S01]  /*9c90*/  FSETP.GT.AND P4, PT, R69, 8.50705917302346158658e+37, PT ;  /* 0x7e8000004500780b */ /* 0x000fe20003f84000 */
[----:B------:R-:W-:Y:S01]  /*9ca0*/  FADD R195, R195, 1 ;  /* 0x3f800000c3c37421 */ /* 0x000fe20000000000 */
[----:B------:R-:W-:Y:S01]  /*9cb0*/  LOP3.LUT R210, R204, R207, RZ, 0xfc, !PT ;  /* 0x000000cfccd27212 */ /* 0x000fe200078efcff */
[----:B------:R-:W-:Y:S01]  /*9cc0*/  @P1 FMUL R192, R192, 0.25 ;  /* 0x3e800000c0c01820 */ /* 0x000fe20000400000 */
[----:B------:R-:W-:Y:S02]  /*9cd0*/  LOP3.LUT R206, R204, 0x200, RZ, 0xfc, !PT ;  /* 0x00000200ccce7812 */ /* 0x000fe400078efcff */
[----:B------:R-:W-:Y:S02]  /*9ce0*/  FSETP.GT.AND P6, PT, R190, 8.50705917302346158658e+37, PT ;  /* 0x7e800000be00780b */ /* 0x000fe40003fc4000 */
[----:B------:R-:W-:-:S02]  /*9cf0*/  PRMT R4, R193, 0x6540, R4 ;  /* 0x00006540c1047816 */ /* 0x000fc40000000004 */
[----:B------:R-:W-:Y:S02]  /*9d00*/  FSEL R207, R38, 1, P1 ;  /* 0x3f80000026cf7808 */ /* 0x000fe40000800000 */
[----:B------:R-:W-:Y:S02]  /*9d10*/  LEA.HI R193, R204, UR4, RZ, 0x1a ;  /* 0x00000004ccc17c11 */ /* 0x000fe4000f8fd0ff */
[----:B------:R-:W-:Y:S01]  /*9d20*/  FSETP.GT.AND P1, PT, R70, 8.50705917302346158658e+37, PT ;  /* 0x7e8000004600780b */ /* 0x000fe20003f24000 */
[----:B------:R-:W-:Y:S01]  /*9d30*/  @P5 FMUL R68, R68, 0.25 ;  /* 0x3e80000044445820 */ /* 0x000fe20000400000 */
[----:B------:R-:W-:Y:S01]  /*9d40*/  LOP3.LUT R205, R204, 0x100, RZ, 0xfc, !PT ;  /* 0x00000100cccd7812 */ /* 0x000fe200078efcff */
[----:B------:R-:W-:Y:S01]  /*9d50*/  FADD R41, R41, 1 ;  /* 0x3f80000029297421 */ /* 0x000fe20000000000 */
[----:B------:R-:W-:Y:S02]  /*9d60*/  LEA.HI R219, R206, UR4, RZ, 0x1a ;  /* 0x00000004cedb7c11 */ /* 0x000fe4000f8fd0ff */
[----:B------:R-:W-:Y:S01]  /*9d70*/  FSEL R206, R38, 1, P5 ;  /* 0x3f80000026ce7808 */ /* 0x000fe20002800000 */
[----:B------:R-:W-:Y:S01]  /*9d80*/  IMAD R21, R210, 0x4, R193 ;  /* 0x00000004d2157824 */ /* 0x000fe200078e02c1 */
[----:B------:R-:W-:Y:S01]  /*9d90*/  FSETP.GT.AND P5, PT, R195, 8.50705917302346158658e+37, PT ;  /* 0x7e800000c300780b */ /* 0x000fe20003fa4000 */
[----:B------:R-:W-:Y:S01]  /*9da0*/  FADD R194, R194, 1 ;  /* 0x3f800000c2c27421 */ /* 0x000fe20000000000 */
[----:B------:R-:W-:Y:S01]  /*9db0*/  LEA.HI R193, R205, UR4, RZ, 0x1a ;  /* 0x00000004cdc17c11 */ /* 0x000fe2000f8fd0ff */
[----:B------:R-:W-:Y:S01]  /*9dc0*/  @P4 FMUL R69, R69, 0.25 ;  /* 0x3e80000045454820 */ /* 0x000fe20000400000 */
[----:B------:R-:W-:-:S02]  /*9dd0*/  LOP3.LUT R212, R204, 0x300, RZ, 0xfc, !PT ;  /* 0x00000300ccd47812 */ /* 0x000fc400078efcff */
[----:B------:R-:W-:Y:S01]  /*9de0*/  FSEL R205, R38, 1, P4 ;  /* 0x3f80000026cd7808 */ /* 0x000fe20002000000 */
[----:B------:R-:W0:Y:S01]  /*9df0*/  MUFU.RCP R182, R37 ;  /* 0x0000002500b67308 */ /* 0x000e220000001000 */
[----:B------:R-:W-:Y:S01]  /*9e00*/  FSETP.GT.AND P4, PT, R41, 8.50705917302346158658e+37, PT ;  /* 0x7e8000002900780b */ /* 0x000fe20003f84000 */
[----:B------:R-:W-:Y:S01]  /*9e10*/  @P6 FMUL R190, R190, 0.25 ;  /* 0x3e800000bebe6820 */ /* 0x000fe20000400000 */
[----:B------:R-:W-:Y:S01]  /*9e20*/  LEA.HI R221, R212, UR4, RZ, 0x1a ;  /* 0x00000004d4dd7c11 */ /* 0x000fe2000f8fd0ff */
[----:B------:R-:W-:-:S04]  /*9e30*/  @P1 FMUL R70, R70, 0.25 ;  /* 0x3e80000046461820 */ /* 0x000fc80000400000 */
[----:B------:R-:W-:Y:S01]  /*9e40*/  MUFU.RCP R233, R233 ;  /* 0x000000e900e97308 */ /* 0x000fe20000001000 */
[----:B------:R-:W-:Y:S01]  /*9e50*/  LOP3.LUT R227, R209, 0x4, RZ, 0xfc, !PT ;  /* 0x00000004d1e37812 */ /* 0x000fe200078efcff */
[----:B------:R-:W-:-:S06]  /*9e60*/  IMAD R193, R210, 0x4, R193 ;  /* 0x00000004d2c17824 */ /* 0x000fcc00078e02c1 */
[----:B------:R-:W1:Y:S01]  /*9e70*/  MUFU.RCP R235, R235 ;  /* 0x000000eb00eb7308 */ /* 0x000e620000001000 */
[----:B------:R-:W-:-:S07]  /*9e80*/  @P5 FMUL R195, R195, 0.25 ;  /* 0x3e800000c3c35820 */ /* 0x000fce0000400000 */
[----:B------:R-:W2:Y:S08]  /*9e90*/  MUFU.RCP R183, R183 ;  /* 0x000000b700b77308 */ /* 0x000eb00000001000 */
[----:B------:R3:W-:Y:S08]  /*9ea0*/  MUFU.RCP R20, R141 ;  /* 0x0000008d00147308 */ /* 0x0007f00000001000 */
[----:B------:R-:W-:Y:S01]  /*9eb0*/  MUFU.RCP R204, R143 ;  /* 0x0000008f00cc7308 */ /* 0x000fe20000001000 */
[----:B---3--:R-:W-:-:S02]  /*9ec0*/  FSEL R141, R38, 1, P6 ;  /* 0x3f800000268d7808 */ /* 0x008fc40003000000 */
[----:B------:R-:W-:-:S05]  /*9ed0*/  FSETP.GT.AND P6, PT, R194, 8.50705917302346158658e+37, PT ;  /* 0x7e800000c200780b */ /* 0x000fca0003fc4000 */
[----:B------:R3:W-:Y:S01]  /*9ee0*/  MUFU.RCP R143, R142 ;  /* 0x0000008e008f7308 */ /* 0x0007e20000001000 */
[----:B------:R-:W-:-:S07]  /*9ef0*/  IMAD R222, R227, 0x100, R4 ;  /* 0x00000100e3de7824 */ /* 0x000fce00078e0204 */
[----:B------:R-:W4:Y:S01]  /*9f00*/  MUFU.RCP R37, R242 ;  /* 0x000000f200257308 */ /* 0x000f220000001000 */
[----:B---3--:R-:W-:Y:S01]  /*9f10*/  IMAD R142, R210, 0x4, R219 ;  /* 0x00000004d28e7824 */ /* 0x008fe200078e02db */
[----:B------:R-:W-:Y:S02]  /*9f20*/  FSEL R219, R38, 1, P1 ;  /* 0x3f80000026db7808 */ /* 0x000fe40000800000 */
[----:B------:R-:W-:Y:S01]  /*9f30*/  ISETP.GE.AND P1, PT, R4, 0x100, PT ;  /* 0x000001000400780c */ /* 0x000fe20003f26270 */
[----:B------:R-:W-:Y:S01]  /*9f40*/  IMAD R210, R210, 0x4, R221 ;  /* 0x00000004d2d27824 */ /* 0x000fe200078e02dd */
[----:B------:R-:W-:Y:S02]  /*9f50*/  FSEL R221, R38, 1, P5 ;  /* 0x3f80000026dd7808 */ /* 0x000fe40002800000 */
[----:B------:R-:W3:Y:S01]  /*9f60*/  MUFU.RCP R237, R237 ;  /* 0x000000ed00ed7308 */ /* 0x000ee20000001000 */
[----:B------:R-:W-:Y:S02]  /*9f70*/  ISETP.LT.AND P5, PT, R227, 0x200, !P1 ;  /* 0x00000200e300780c */ /* 0x000fe40004fa1270 */
[----:B------:R-:W-:-:S05]  /*9f80*/  SHF.R.U32.HI R227, RZ, 0x8, R208 ;  /* 0x00000008ffe37819 */ /* 0x000fca00000116d0 */
[----:B------:R5:W-:Y:S01]  /*9f90*/  MUFU.RCP R28, R241 ;  /* 0x000000f1001c7308 */ /* 0x000be20000001000 */
[----:B------:R-:W-:Y:S01]  /*9fa0*/  @P4 FMUL R41, R41, 0.25 ;  /* 0x3e80000029294820 */ /* 0x000fe20000400000 */
[----:B------:R-:W-:-:S06]  /*9fb0*/  FSEL R223, R38, 1, P4 ;  /* 0x3f80000026df7808 */ /* 0x000fcc0002000000 */
[----:B------:R-:W1:Y:S01]  /*9fc0*/  MUFU.RCP R231, R231 ;  /* 0x000000e700e77308 */ /* 0x000e620000001000 */
[C---:B-----5:R-:W-:Y:S01]  /*9fd0*/  LOP3.LUT R241, R209.reuse, 0x8, RZ, 0xfc, !PT ;  /* 0x00000008d1f17812 */ /* 0x060fe200078efcff */
[----:B0-----:R-:W-:Y:S01]  /*9fe0*/  FMUL R182, R182, R39 ;  /* 0x00000027b6b67220 */ /* 0x001fe20000400000 */
[----:B------:R-:W-:-:S05]  /*9ff0*/  LOP3.LUT R243, R209, 0xc, RZ, 0xfc, !PT ;  /* 0x0000000cd1f37812 */ /* 0x000fca00078efcff */
[----:B------:R-:W0:Y:S01]  /*a000*/  MUFU.RCP R15, R15 ;  /* 0x0000000f000f7308 */ /* 0x000e220000001000 */
[----:B------:R-:W-:Y:S01]  /*a010*/  ISETP.LT.AND P4, PT, R241, 0x200, !P1 ;  /* 0x00000200f100780c */ /* 0x000fe20004f81270 */
[----:B------:R-:W-:Y:S01]  /*a020*/  FMUL R211, R211, R166 ;  /* 0x000000a6d3d37220 */ /* 0x000fe20000400000 */
[----:B------:R-:W-:-:S05]  /*a030*/  SGXT.U32 R227, R227, 0x2 ;  /* 0x00000002e3e3781a */ /* 0x000fca0000000000 */
[----:B------:R-:W5:Y:S01]  /*a040*/  MUFU.RCP R176, R176 ;  /* 0x000000b000b07308 */ /* 0x000f620000001000 */
[----:B------:R-:W-:Y:S01]  /*a050*/  SHF.R.U32.HI R228, RZ, 0x6, R19 ;  /* 0x00000006ffe47819 */ /* 0x000fe20000011613 */
[----:B------:R-:W-:Y:S01]  /*a060*/  @P6 FMUL R194, R194, 0.25 ;  /* 0x3e800000c2c26820 */ /* 0x000fe20000400000 */
[----:B------:R-:W-:-:S05]  /*a070*/  FSEL R212, R38, 1, P6 ;  /* 0x3f80000026d47808 */ /* 0x000fca0003000000 */
[----:B------:R-:W0:Y:S01]  /*a080*/  MUFU.RCP R180, R180 ;  /* 0x000000b400b47308 */ /* 0x000e220000001000 */
[----:B-1----:R-:W-:Y:S01]  /*a090*/  FMUL R39, R235, R234 ;  /* 0x000000eaeb277220 */ /* 0x002fe20000400000 */
[----:B--2---:R-:W-:Y:S01]  /*a0a0*/  FMUL R183, R183, R184 ;  /* 0x000000b8b7b77220 */ /* 0x004fe20000400000 */
[----:B------:R-:W-:-:S05]  /*a0b0*/  ISETP.LT.AND P6, PT, R209, 0x200, !P1 ;  /* 0x00000200d100780c */ /* 0x000fca0004fc1270 */
[----:B------:R1:W-:Y:S01]  /*a0c0*/  MUFU.RCP R225, R104 ;  /* 0x0000006800e17308 */ /* 0x0003e20000001000 */
[----:B------:R-:W-:Y:S01]  /*a0d0*/  SHF.R.U32.HI R226, RZ, 0x6, R200 ;  /* 0x00000006ffe27819 */ /* 0x000fe200000116c8 */
[----:B----4-:R-:W-:Y:S01]  /*a0e0*/  FMUL R37, R37, R168 ;  /* 0x000000a825257220 */ /* 0x010fe20000400000 */
[----:B------:R-:W-:Y:S01]  /*a0f0*/  LEA R209, R209, R4, 0x8 ;  /* 0x00000004d1d17211 */ /* 0x000fe200078e40ff */
[----:B------:R-:W-:Y:S01]  /*a100*/  FMUL R214, R214, R29 ;  /* 0x0000001dd6d67220 */ /* 0x000fe20000400000 */
[--C-:B-1----:R-:W-:Y:S02]  /*a110*/  IMAD R104, R241, 0x100, R4.reuse ;  /* 0x00000100f1687824 */ /* 0x102fe400078e0204 */
[----:B------:R-:W-:Y:S02]  /*a120*/  IMAD R241, R12, 0x80, R173 ;  /* 0x000000800cf17824 */ /* 0x000fe400078e02ad */
[----:B------:R-:W-:Y:S01]  /*a130*/  FMUL R12, R233, R198 ;  /* 0x000000c6e90c7220 */ /* 0x000fe20000400000 */
[----:B------:R-:W-:Y:S01]  /*a140*/  LOP3.LUT R208, R227, 0x3fc, R208, 0xf8, !PT ;  /* 0x000003fce3d07812 */ /* 0x000fe200078ef8d0 */
[----:B------:R-:W-:Y:S01]  /*a150*/  IMAD R4, R243, 0x100, R4 ;  /* 0x00000100f3047824 */ /* 0x000fe200078e0204 */
[----:B------:R-:W-:Y:S01]  /*a160*/  LEA R200, R227, UR4, 0x2 ;  /* 0x00000004e3c87c11 */ /* 0x000fe2000f8e10ff */
[----:B------:R-:W-:Y:S01]  /*a170*/  FMUL R12, R12, R59 ;  /* 0x0000003b0c0c7220 */ /* 0x000fe20000400000 */
[----:B------:R-:W-:Y:S01]  /*a180*/  ISETP.LT.AND P1, PT, R243, 0x200, !P1 ;  /* 0x00000200f300780c */ /* 0x000fe20004f21270 */
[----:B------:R-:W-:Y:S01]  /*a190*/  FMUL R29, R211, R152 ;  /* 0x00000098d31d7220 */ /* 0x000fe20000400000 */
[----:B------:R-:W-:Y:S01]  /*a1a0*/  LOP3.LUT R227, R228, 0x3c, RZ, 0xc0, !PT ;  /* 0x0000003ce4e37812 */ /* 0x000fe200078ec0ff */
[----:B------:R-:W-:Y:S01]  /*a1b0*/  FMUL R163, R170, R163 ;  /* 0x000000a3aaa37220 */ /* 0x000fe20000400000 */
[----:B------:R-:W1:Y:S01]  /*a1c0*/  MUFU.RCP R47, R47 ;  /* 0x0000002f002f7308 */ /* 0x000e620000001000 */
[----:B------:R-:W-:Y:S01]  /*a1d0*/  FMUL R39, R39, R58 ;  /* 0x0000003a27277220 */ /* 0x000fe20000400000 */
[----:B------:R-:W-:Y:S01]  /*a1e0*/  FMUL R59, R183, R56 ;  /* 0x00000038b73b7220 */ /* 0x000fe20000400000 */
[----:B------:R-:W-:Y:S01]  /*a1f0*/  FMUL R152, R164, R71 ;  /* 0x00000047a4987220 */ /* 0x000fe20000400000 */
[----:B---3--:R-:W-:Y:S01]  /*a200*/  FMUL R58, R237, R238 ;  /* 0x000000eeed3a7220 */ /* 0x008fe20000400000 */
[----:B------:R-:W-:Y:S01]  /*a210*/  FMUL R240, R231, R240 ;  /* 0x000000f0e7f07220 */ /* 0x000fe20000400000 */
[----:B------:R-:W-:-:S02]  /*a220*/  FMUL R146, R37, R146 ;  /* 0x0000009225927220 */ /* 0x000fc40000400000 */
[----:B------:R2:W-:Y:S01]  /*a230*/  MUFU.RCP R243, R96 ;  /* 0x0000006000f37308 */ /* 0x0005e20000001000 */
[----:B------:R-:W-:Y:S01]  /*a240*/  FFMA R37, R163, R139, -R12 ;  /* 0x0000008ba3257223 */ /* 0x000fe2000000080c */
[----:B------:R-:W-:Y:S02]  /*a250*/  VIADD R242, R227, UR4 ;  /* 0x00000004e3f27c36 */ /* 0x000fe40008000000 */
[----:B------:R-:W-:Y:S01]  /*a260*/  FFMA R152, R152, R136, -R59 ;  /* 0x0000008898987223 */ /* 0x000fe2000000083b */
[----:B0-----:R-:W-:-:S03]  /*a270*/  FMUL R15, R15, R114 ;  /* 0x000000720f0f7220 */ /* 0x001fc60000400000 */
[----:B------:R-:W0:Y:S01]  /*a280*/  MUFU.RCP R159, R159 ;  /* 0x0000009f009f7308 */ /* 0x000e220000001000 */
[----:B--2---:R-:W-:Y:S01]  /*a290*/  FMUL R96, R28, R165 ;  /* 0x000000a51c607220 */ /* 0x004fe20000400000 */
[--C-:B------:R-:W-:Y:S02]  /*a2a0*/  IMAD R227, R18, 0x80, R173.reuse ;  /* 0x0000008012e37824 */ /* 0x100fe400078e02ad */
[----:B------:R-:W-:Y:S01]  /*a2b0*/  FMUL R58, R58, R127 ;  /* 0x0000007f3a3a7220 */ /* 0x000fe20000400000 */
[----:B------:R-:W-:Y:S01]  /*a2c0*/  FMUL R189, R220, R189 ;  /* 0x000000bddcbd7220 */ /* 0x000fe20000400000 */
[----:B------:R-:W-:Y:S02]  /*a2d0*/  FMUL R96, R96, R147 ;  /* 0x0000009360607220 */ /* 0x000fe40000400000 */
[----:B------:R-:W2:Y:S01]  /*a2e0*/  MUFU.RCP R31, R31 ;  /* 0x0000001f001f7308 */ /* 0x000ea20000001000 */
[----:B-----5:R-:W-:Y:S01]  /*a2f0*/  FMUL R9, R176, R9 ;  /* 0x00000009b0097220 */ /* 0x020fe20000400000 */
[----:B------:R-:W-:-:S02]  /*a300*/  IMAD R173, R0, 0x80, R173 ;  /* 0x0000008000ad7824 */ /* 0x000fc400078e02ad */
[----:B------:R-:W-:Y:S01]  /*a310*/  FMUL R28, R240, R145 ;  /* 0x00000091f01c7220 */ /* 0x000fe20000400000 */
[----:B------:R-:W-:-:S03]  /*a320*/  FMUL R133, R180, R133 ;  /* 0x00000085b4857220 */ /* 0x000fc60000400000 */
[----:B------:R-:W3:Y:S01]  /*a330*/  MUFU.RCP R108, R108 ;  /* 0x0000006c006c7308 */ /* 0x000ee20000001000 */
[----:B------:R-:W-:Y:S01]  /*a340*/  FFMA R37, R14, R37, R12 ;  /* 0x000000250e257223 */ /* 0x000fe2000000000c */
[----:B------:R-:W-:-:S06]  /*a350*/  FMUL R202, R202, R3 ;  /* 0x00000003caca7220 */ /* 0x000fcc0000400000 */
[----:B------:R-:W4:Y:S01]  /*a360*/  MUFU.RCP R224, R105 ;  /* 0x0000006900e07308 */ /* 0x000f220000001000 */
[----:B------:R-:W-:Y:S01]  /*a370*/  FMUL R215, R215, R30 ;  /* 0x0000001ed7d77220 */ /* 0x000fe20000400000 */
[----:B------:R-:W-:Y:S01]  /*a380*/  FFMA R12, R14, R152, R59 ;  /* 0x000000980e0c7223 */ /* 0x000fe2000000003b */
[----:B------:R-:W-:Y:S01]  /*a390*/  FFMA R59, R189, R131, -R58 ;  /* 0x00000083bd3b7223 */ /* 0x000fe2000000083a */
[----:B------:R-:W-:-:S04]  /*a3a0*/  FMUL R62, R15, R62 ;  /* 0x0000003e0f3e7220 */ /* 0x000fc80000400000 */
[----:B------:R-:W5:Y:S01]  /*a3b0*/  MUFU.RCP R10, R10 ;  /* 0x0000000a000a7308 */ /* 0x000f620000001000 */
[----:B------:R-:W-:Y:S01]  /*a3c0*/  FMUL R153, R214, R153 ;  /* 0x00000099d6997220 */ /* 0x000fe20000400000 */
[----:B------:R-:W-:Y:S01]  /*a3d0*/  FFMA R121, R133, R121, -R28 ;  /* 0x0000007985797223 */ /* 0x000fe2000000081c */
[----:B------:R-:W-:-:S05]  /*a3e0*/  FMUL R20, R20, R149 ;  /* 0x0000009514147220 */ /* 0x000fca0000400000 */
[----:B------:R-:W0:Y:S01]  /*a3f0*/  MUFU.RCP R156, R156 ;  /* 0x0000009c009c7308 */ /* 0x000e220000001000 */
[----:B------:R-:W-:-:S07]  /*a400*/  FFMA R100, R202, R100, -R29 ;  /* 0x00000064ca647223 */ /* 0x000fce000000081d */
[----:B------:R-:W0:Y:S01]  /*a410*/  MUFU.RCP R157, R157 ;  /* 0x0000009d009d7308 */ /* 0x000e220000001000 */
[----:B------:R-:W-:-:S07]  /*a420*/  FFMA R59, R13, R59, R58 ;  /* 0x0000003b0d3b7223 */ /* 0x000fce000000003a */
[----:B------:R-:W0:Y:S08]  /*a430*/  MUFU.RCP R89, R89 ;  /* 0x0000005900597308 */ /* 0x000e300000001000 */
[----:B------:R-:W0:Y:S08]  /*a440*/  MUFU.RCP R178, R178 ;  /* 0x000000b200b27308 */ /* 0x000e300000001000 */
[----:B------:R-:W0:Y:S08]  /*a450*/  MUFU.RCP R179, R179 ;  /* 0x000000b300b37308 */ /* 0x000e300000001000 */
[----:B------:R-:W0:Y:S01]  /*a460*/  MUFU.RCP R188, R188 ;  /* 0x000000bc00bc7308 */ /* 0x000e220000001000 */
[----:B------:R-:W-:-:S07]  /*a470*/  FFMA R58, R5, R121, R28 ;  /* 0x00000079053a7223 */ /* 0x000fce000000001c */
[----:B------:R-:W0:Y:S01]  /*a480*/  MUFU.RCP R0, R111 ;  /* 0x0000006f00007308 */ /* 0x000e220000001000 */
[----:B-1----:R-:W-:-:S07]  /*a490*/  FMUL R28, R47, R2 ;  /* 0x000000022f1c7220 */ /* 0x002fce0000400000 */
[----:B------:R1:W0:Y:S08]  /*a4a0*/  MUFU.RCP R18, R91 ;  /* 0x0000005b00127308 */ /* 0x0002300000001000 */
[----:B------:R-:W4:Y:S01]  /*a4b0*/  MUFU.RCP R30, R115 ;  /* 0x00000073001e7308 */ /* 0x000f220000001000 */
[----:B-1----:R-:W-:-:S04]  /*a4c0*/  FFMA R91, R9, R123, -R96 ;  /* 0x0000007b095b7223 */ /* 0x002fc80000000860 */
[----:B------:R-:W-:-:S03]  /*a4d0*/  FFMA R91, R5, R91, R96 ;  /* 0x0000005b055b7223 */ /* 0x000fc60000000060 */
[----:B------:R-:W1:Y:S01]  /*a4e0*/  MUFU.RCP R15, R68 ;  /* 0x00000044000f7308 */ /* 0x000e620000001000 */
[----:B------:R-:W-:Y:S01]  /*a4f0*/  FFMA R96, R20, R101, -R153 ;  /* 0x0000006514607223 */ /* 0x000fe20000000899 */
[----:B------:R-:W-:Y:S01]  /*a500*/  FFMA R20, R8, R100, R29 ;  /* 0x0000006408147223 */ /* 0x000fe2000000001d */
[----:B0-----:R-:W-:Y:S01]  /*a510*/  FMUL R29, R159, R40 ;  /* 0x000000289f1d7220 */ /* 0x001fe20000400000 */
[----:B--2---:R-:W-:Y:S01]  /*a520*/  FMUL R158, R31, R158 ;  /* 0x0000009e1f9e7220 */ /* 0x004fe20000400000 */
[----:B---3--:R-:W-:-:S03]  /*a530*/  FMUL R108, R108, R77 ;  /* 0x0000004d6c6c7220 */ /* 0x008fc60000400000 */
[----:B------:R-:W0:Y:S01]  /*a540*/  MUFU.RCP R45, R45 ;  /* 0x0000002d002d7308 */ /* 0x000e220000001000 */
[----:B------:R-:W-:Y:S01]  /*a550*/  FMUL R225, R225, R106 ;  /* 0x0000006ae1e17220 */ /* 0x000fe20000400000 */
[----:B----4-:R-:W-:-:S06]  /*a560*/  FMUL R224, R224, R107 ;  /* 0x0000006be0e07220 */ /* 0x010fcc0000400000 */
[----:B------:R-:W2:Y:S01]  /*a570*/  MUFU.RCP R181, R181 ;  /* 0x000000b500b57308 */ /* 0x000ea20000001000 */
[----:B------:R-:W-:Y:S01]  /*a580*/  FMUL R31, R215, R154 ;  /* 0x0000009ad71f7220 */ /* 0x000fe20000400000 */
[----:B------:R-:W-:Y:S01]  /*a590*/  FMUL R204, R204, R109 ;  /* 0x0000006dcccc7220 */ /* 0x000fe20000400000 */
[----:B------:R-:W-:-:S05]  /*a5a0*/  FMUL R29, R29, R92 ;  /* 0x0000005c1d1d7220 */ /* 0x000fca0000400000 */
[----:B------:R-:W3:Y:S01]  /*a5b0*/  MUFU.RCP R98, R98 ;  /* 0x0000006200627308 */ /* 0x000ee20000001000 */
[----:B-----5:R-:W-:Y:S01]  /*a5c0*/  FMUL R135, R10, R135 ;  /* 0x000000870a877220 */ /* 0x020fe20000400000 */
[----:B------:R-:W-:Y:S01]  /*a5d0*/  FMUL R57, R182, R57 ;  /* 0x00000039b6397220 */ /* 0x000fe20000400000 */
[----:B------:R-:W-:-:S05]  /*a5e0*/  FMUL R155, R158, R155 ;  /* 0x0000009b9e9b7220 */ /* 0x000fca0000400000 */
[----:B------:R-:W4:Y:S01]  /*a5f0*/  MUFU.RCP R47, R213 ;  /* 0x000000d5002f7308 */ /* 0x000f220000001000 */
[----:B------:R-:W-:Y:S01]  /*a600*/  FMUL R156, R156, R161 ;  /* 0x000000a19c9c7220 */ /* 0x000fe20000400000 */
        /* <DEDUP_REMOVED lines=11> */
[----:B------:R-:W-:Y:S01]  /*a6c0*/  FFMA R102, R204, R102, -R31 ;  /* 0x00000066cc667223 */ /* 0x000fe2000000081f */
[----:B------:R-:W-:Y:S01]  /*a6d0*/  FMUL R30, R30, R119 ;  /* 0x000000771e1e7220 */ /* 0x000fe20000400000 */
[----:B------:R-:W-:Y:S01]  /*a6e0*/  FFMA R64, R135, R64, -R29 ;  /* 0x0000004087407223 */ /* 0x000fe2000000081d */
[----:B------:R-:W-:Y:S01]  /*a6f0*/  FFMA R137, R156, R137, -R57 ;  /* 0x000000899c897223 */ /* 0x000fe20000000839 */
[----:B------:R-:W-:Y:S01]  /*a700*/  FFMA R138, R162, R138, -R39 ;  /* 0x0000008aa28a7223 */ /* 0x000fe20000000827 */
[----:B------:R-:W-:Y:S01]  /*a710*/  FFMA R76, R76, R103, -R155 ;  /* 0x000000674c4c7223 */ /* 0x000fe2000000089b */
[----:B------:R-:W-:Y:S01]  /*a720*/  FMUL R82, R89, R82 ;  /* 0x0000005259527220 */ /* 0x000fe20000400000 */
[----:B------:R-:W-:Y:S01]  /*a730*/  FFMA R65, R178, R65, -R93 ;  /* 0x00000041b2417223 */ /* 0x000fe2000000085d */
[--C-:B------:R-:W-:Y:S01]  /*a740*/  FFMA R179, R179, R66, -R94.reuse ;  /* 0x00000042b3b37223 */ /* 0x100fe2000000085e */
[----:B------:R-:W-:Y:S01]  /*a750*/  FFMA R67, R188, R67, -R95 ;  /* 0x00000043bc437223 */ /* 0x000fe2000000085f */
[----:B-1----:R-:W-:Y:S01]  /*a760*/  FMUL R15, R15, R206 ;  /* 0x000000ce0f0f7220 */ /* 0x002fe20000400000 */
[----:B------:R-:W-:Y:S01]  /*a770*/  FMUL R60, R85, R60 ;  /* 0x0000003c553c7220 */ /* 0x000fe20000400000 */
[----:B------:R-:W-:Y:S01]  /*a780*/  FMUL R85, R18, R61 ;  /* 0x0000003d12557220 */ /* 0x000fe20000400000 */
[----:B------:R-:W-:Y:S01]  /*a790*/  FFMA R3, R8, R102, R31 ;  /* 0x0000006608037223 */ /* 0x000fe2000000001f */
[----:B------:R-:W-:Y:S01]  /*a7a0*/  FMUL R63, R30, R63 ;  /* 0x0000003f1e3f7220 */ /* 0x000fe20000400000 */
[C---:B------:R-:W-:Y:S01]  /*a7b0*/  FFMA R61, R14.reuse, R64, R29 ;  /* 0x000000400e3d7223 */ /* 0x040fe2000000001d */
[C---:B------:R-:W-:Y:S01]  /*a7c0*/  FFMA R136, R14.reuse, R137, R57 ;  /* 0x000000890e887223 */ /* 0x040fe20000000039 */
[----:B------:R-:W-:Y:S01]  /*a7d0*/  FFMA R39, R14, R138, R39 ;  /* 0x0000008a0e277223 */ /* 0x000fe20000000027 */
[----:B------:R-:W-:Y:S01]  /*a7e0*/  FFMA R155, R8, R76, R155 ;  /* 0x0000004c089b7223 */ /* 0x000fe2000000009b */
[C---:B------:R-:W-:Y:S01]  /*a7f0*/  FFMA R65, R14.reuse, R65, R93 ;  /* 0x000000410e417223 */ /* 0x040fe2000000005d */
[C---:B------:R-:W-:Y:S01]  /*a800*/  FFMA R22, R14.reuse, R179, R94 ;  /* 0x000000b30e167223 */ /* 0x040fe2000000005e */
[----:B------:R-:W-:Y:S01]  /*a810*/  FFMA R40, R14, R67, R95 ;  /* 0x000000430e287223 */ /* 0x000fe2000000005f */
[----:B------:R-:W-:Y:S01]  /*a820*/  FFMA R54, R15, R54, -R82 ;  /* 0x000000360f367223 */ /* 0x000fe20000000852 */
[----:B0-----:R-:W-:Y:S01]  /*a830*/  FMUL R29, R45, R6 ;  /* 0x000000062d1d7220 */ /* 0x001fe20000400000 */
[----:B------:R-:W-:Y:S01]  /*a840*/  FMUL R30, R44, R51 ;  /* 0x000000332c1e7220 */ /* 0x000fe20000400000 */
[----:B--2---:R-:W-:Y:S01]  /*a850*/  FMUL R31, R181, R172 ;  /* 0x000000acb51f7220 */ /* 0x004fe20000400000 */
[----:B------:R-:W-:-:S04]  /*a860*/  IMAD.WIDE R10, R227, 0x4, R16 ;  /* 0x00000004e30a7825 */ /* 0x000fc800078e0210 */
[----:B---3--:R-:W-:Y:S01]  /*a870*/  FMUL R76, R98, R167 ;  /* 0x000000a7624c7220 */ /* 0x008fe20000400000 */
[----:B------:R-:W-:Y:S01]  /*a880*/  FMUL R77, R99, R50 ;  /* 0x00000032634d7220 */ /* 0x000fe20000400000 */
[----:B------:R-:W-:Y:S01]  /*a890*/  FMUL R78, R87, R78 ;  /* 0x0000004e574e7220 */ /* 0x000fe20000400000 */
[----:B------:R-:W-:Y:S01]  /*a8a0*/  FMUL R79, R86, R79 ;  /* 0x0000004f564f7220 */ /* 0x000fe20000400000 */
[----:B------:R-:W-:-:S04]  /*a8b0*/  IMAD.WIDE R14, R241, 0x4, R16 ;  /* 0x00000004f10e7825 */ /* 0x000fc800078e0210 */
[----:B------:R-:W-:Y:S01]  /*a8c0*/  FADD R42, RZ, -R42 ;  /* 0x8000002aff2a7221 */ /* 0x000fe20000000000 */
[----:B------:R-:W-:Y:S01]  /*a8d0*/  FMUL R44, R49, R36 ;  /* 0x00000024312c7220 */ /* 0x000fe20000400000 */
[----:B------:R-:W-:Y:S01]  /*a8e0*/  FMUL R45, R48, R203 ;  /* 0x000000cb302d7220 */ /* 0x000fe20000400000 */
[----:B------:R-:W-:-:S04]  /*a8f0*/  IMAD.WIDE R16, R173, 0x4, R16 ;  /* 0x00000004ad107825 */ /* 0x000fc800078e0210 */
[----:B------:R-:W-:Y:S01]  /*a900*/  FMUL R46, R46, R217 ;  /* 0x000000d92e2e7220 */ /* 0x000fe20000400000 */
[----:B----4-:R-:W-:Y:S01]  /*a910*/  FMUL R47, R47, R148 ;  /* 0x000000942f2f7220 */ /* 0x010fe20000400000 */
[----:B------:R-:W0:Y:S01]  /*a920*/  MUFU.RCP R196, R196 ;  /* 0x000000c400c47308 */ /* 0x000e220000001000 */
[----:B------:R-:W-:Y:S01]  /*a930*/  @P2 STG.E.128 desc[UR6][R10.64], R28 ;  /* 0x0000001c0a002986 */ /* 0x000fe2000c101d06 */
[----:B------:R-:W-:-:S03]  /*a940*/  FMUL R42, R42, 1.4426950216293334961 ;  /* 0x3fb8aa3b2a2a7820 */ /* 0x000fc60000400000 */
[----:B------:R-:W-:Y:S03]  /*a950*/  @P3 STG.E.128 desc[UR6][R14.64], R76 ;  /* 0x0000004c0e003986 */ /* 0x000fe6000c101d06 */
[----:B------:R-:W1:Y:S01]  /*a960*/  MUFU.RCP R199, R199 ;  /* 0x000000c700c77308 */ /* 0x000e620000001000 */
[----:B------:R2:W-:Y:S01]  /*a970*/  @P0 STG.E.128 desc[UR6][R16.64], R44 ;  /* 0x0000002c10000986 */ /* 0x0005e2000c101d06 */
[----:B------:R-:W-:Y:S01]  /*a980*/  FADD R43, RZ, -R43 ;  /* 0x8000002bff2b7221 */ /* 0x000fe20000000000 */
[----:B------:R-:W-:Y:S01]  /*a990*/  BAR.SYNC.DEFER_BLOCKING 0x0 ;  /* 0x0000000000007b1d */ /* 0x000fe20000010000 */
[----:B------:R-:W-:-:S05]  /*a9a0*/  FSETP.GEU.AND P2, PT, R42, -126, PT ;  /* 0xc2fc00002a00780b */ /* 0x000fca0003f4e000 */
[----:B------:R-:W3:Y:S01]  /*a9b0*/  MUFU.RCP R229, R229 ;  /* 0x000000e500e57308 */ /* 0x000ee20000001000 */
[----:B------:R-:W-:-:S07]  /*a9c0*/  FMUL R43, R43, 1.4426950216293334961 ;  /* 0x3fb8aa3b2b2b7820 */ /* 0x000fce0000400000 */
[----:B------:R-:W4:Y:S01]  /*a9d0*/  MUFU.RCP R232, R232 ;  /* 0x000000e800e87308 */ /* 0x000f220000001000 */
[----:B0-----:R-:W-:-:S07]  /*a9e0*/  FMUL R197, R196, R197 ;  /* 0x000000c5c4c57220 */ /* 0x001fce0000400000 */
[----:B------:R-:W0:Y:S01]  /*a9f0*/  MUFU.RCP R191, R191 ;  /* 0x000000bf00bf7308 */ /* 0x000e220000001000 */
[----:B------:R-:W-:Y:S01]  /*aa00*/  FSETP.GEU.AND P3, PT, R43, -126, PT ;  /* 0xc2fc00002b00780b */ /* 0x000fe20003f6e000 */
[----:B-1----:R-:W-:Y:S01]  /*aa10*/  FMUL R56, R199, R236 ;  /* 0x000000ecc7387220 */ /* 0x002fe20000400000 */
[----:B---3--:R-:W-:-:S05]  /*aa20*/  FMUL R229, R229, R230 ;  /* 0x000000e6e5e57220 */ /* 0x008fca0000400000 */
[----:B------:R-:W1:Y:S01]  /*aa30*/  MUFU.RCP R90, R90 ;  /* 0x0000005a005a7308 */ /* 0x000e620000001000 */
[----:B------:R-:W-:Y:S01]  /*aa40*/  FMUL R124, R197, R124 ;  /* 0x0000007cc57c7220 */ /* 0x000fe20000400000 */
[----:B----4-:R-:W-:Y:S01]  /*aa50*/  FMUL R239, R232, R239 ;  /* 0x000000efe8ef7220 */ /* 0x010fe20000400000 */
[----:B------:R-:W-:Y:S01]  /*aa60*/  FMUL R175, R216, R175 ;  /* 0x000000afd8af7220 */ /* 0x000fe20000400000 */
[----:B------:R-:W-:Y:S01]  /*aa70*/  FMUL R56, R56, R125 ;  /* 0x0000007d38387220 */ /* 0x000fe20000400000 */
[----:B------:R-:W-:-:S03]  /*aa80*/  FMUL R185, R218, R185 ;  /* 0x000000b9dab97220 */ /* 0x000fc60000400000 */
[----:B------:R-:W3:Y:S01]  /*aa90*/  MUFU.RCP R0, R69 ;  /* 0x0000004500007308 */ /* 0x000ee20000001000 */
[----:B------:R-:W-:Y:S01]  /*aaa0*/  @!P2 FMUL R42, R42, 0.5 ;  /* 0x3f0000002a2aa820 */ /* 0x000fe20000400000 */
[----:B------:R-:W-:Y:S01]  /*aab0*/  FMUL R126, R229, R126 ;  /* 0x0000007ee57e7220 */ /* 0x000fe20000400000 */
[----:B------:R-:W-:Y:S01]  /*aac0*/  FMUL R169, R169, R186 ;  /* 0x000000baa9a97220 */ /* 0x000fe20000400000 */
[----:B------:R-:W-:Y:S01]  /*aad0*/  FMUL R144, R239, R144 ;  /* 0x00000090ef907220 */ /* 0x000fe20000400000 */
[----:B------:R-:W-:Y:S01]  /*aae0*/  FFMA R128, R175, R128, -R124 ;  /* 0x00000080af807223 */ /* 0x000fe2000000087c */
[----:B0-----:R-:W-:Y:S01]  /*aaf0*/  FMUL R191, R191, R132 ;  /* 0x00000084bfbf7220 */ /* 0x001fe20000400000 */
[----:B------:R-:W-:Y:S01]  /*ab00*/  FFMA R129, R185, R129, -R56 ;  /* 0x00000081b9817223 */ /* 0x000fe20000000838 */
[----:B------:R-:W-:Y:S01]  /*ab10*/  FFMA R57, R169, R130, -R126 ;  /* 0x00000082a9397223 */ /* 0x000fe2000000087e */
[----:B------:R-:W-:Y:S01]  /*ab20*/  FMUL R171, R171, R134 ;  /* 0x00000086abab7220 */ /* 0x000fe20000400000 */
[----:B------:R-:W0:Y:S01]  /*ab30*/  MUFU.EX2 R42, R42 ;  /* 0x0000002a002a7308 */ /* 0x000e220000000800 */
[----:B------:R-:W-:Y:S01]  /*ab40*/  FFMA R124, R13, R128, R124 ;  /* 0x000000800d7c7223 */ /* 0x000fe2000000007c */
[----:B------:R-:W-:Y:S01]  /*ab50*/  FFMA R120, R191, R120, -R144 ;  /* 0x00000078bf787223 */ /* 0x000fe20000000890 */
[----:B------:R-:W-:Y:S01]  /*ab60*/  FFMA R56, R13, R129, R56 ;  /* 0x000000810d387223 */ /* 0x000fe20000000038 */
[----:B------:R-:W-:Y:S01]  /*ab70*/  @!P3 FMUL R43, R43, 0.5 ;  /* 0x3f0000002b2bb820 */ /* 0x000fe20000400000 */
[----:B------:R-:W-:Y:S01]  /*ab80*/  STS [R21], R12 ;  /* 0x0000000c15007388 */ /* 0x000fe20000000800 */
[----:B------:R-:W-:Y:S01]  /*ab90*/  FFMA R57, R13, R57, R126 ;  /* 0x000000390d397223 */ /* 0x000fe2000000007e */
[----:B------:R-:W-:Y:S01]  /*aba0*/  FFMA R171, R171, R122, -R146 ;  /* 0x0000007aabab7223 */ /* 0x000fe20000000892 */
[----:B-1----:R-:W-:Y:S01]  /*abb0*/  FMUL R90, R90, R113 ;  /* 0x000000715a5a7220 */ /* 0x002fe20000400000 */
[----:B------:R-:W-:Y:S01]  /*abc0*/  STS [R193+0x400], R136 ;  /* 0x00040088c1007388 */ /* 0x000fe20000000800 */
[C---:B------:R-:W-:Y:S01]  /*abd0*/  FFMA R144, R5.reuse, R120, R144 ;  /* 0x0000007805907223 */ /* 0x040fe20000000090 */
[----:B---3--:R-:W-:Y:S01]  /*abe0*/  FMUL R0, R0, R205 ;  /* 0x000000cd00007220 */ /* 0x008fe20000400000 */
[----:B------:R-:W-:Y:S01]  /*abf0*/  FFMA R96, R8, R96, R153 ;  /* 0x0000006008607223 */ /* 0x000fe20000000099 */
[----:B------:R-:W-:Y:S01]  /*ac00*/  STS [R142+0x800], R39 ;  /* 0x000800278e007388 */ /* 0x000fe20000000800 */
[----:B------:R-:W-:Y:S01]  /*ac10*/  FFMA R9, R5, R171, R146 ;  /* 0x000000ab05097223 */ /* 0x000fe20000000092 */
[----:B------:R-:W-:Y:S01]  /*ac20*/  FMUL R83, R90, R83 ;  /* 0x000000535a537220 */ /* 0x000fe20000400000 */
[----:B------:R-:W-:Y:S01]  /*ac30*/  FADD R140, R140, 1 ;  /* 0x3f8000008c8c7421 */ /* 0x000fe20000000000 */
[----:B------:R-:W-:Y:S01]  /*ac40*/  STS [R210+0xc00], R37 ;  /* 0x000c0025d2007388 */ /* 0x000fe20000000800 */
[----:B------:R-:W1:Y:S08]  /*ac50*/  MUFU.EX2 R43, R43 ;  /* 0x0000002b002b7308 */ /* 0x000e700000000800 */
[----:B------:R-:W-:Y:S01]  /*ac60*/  MUFU.RCP R105, R84 ;  /* 0x0000005400697308 */ /* 0x000fe20000001000 */
[----:B------:R-:W-:Y:S01]  /*ac70*/  STS [R21+0x100], R124 ;  /* 0x0001007c15007388 */ /* 0x000fe20000000800 */
[----:B------:R-:W-:-:S06]  /*ac80*/  SHF.R.U32.HI R7, RZ, 0x6, R7 ;  /* 0x00000006ff077819 */ /* 0x000fcc0000011607 */
[----:B------:R-:W-:Y:S01]  /*ac90*/  MUFU.RCP R190, R190 ;  /* 0x000000be00be7308 */ /* 0x000fe20000001000 */
[----:B------:R-:W-:Y:S01]  /*aca0*/  STS [R193+0x500], R56 ;  /* 0x00050038c1007388 */ /* 0x000fe20000000800 */
[----:B------:R-:W-:-:S06]  /*acb0*/  FFMA R18, R0, R55, -R83 ;  /* 0x0000003700127223 */ /* 0x000fcc0000000853 */
[----:B------:R-:W-:Y:S01]  /*acc0*/  MUFU.RCP R192, R192 ;  /* 0x000000c000c07308 */ /* 0x000fe20000001000 */
[----:B------:R-:W-:Y:S01]  /*acd0*/  STS [R142+0x900], R57 ;  /* 0x000900398e007388 */ /* 0x000fe20000000800 */
[----:B------:R-:W-:Y:S01]  /*ace0*/  LOP3.LUT R19, R226, 0x2c, RZ, 0xc0, !PT ;  /* 0x0000002ce2137812 */ /* 0x000fe200078ec0ff */
[----:B------:R-:W-:Y:S01]  /*acf0*/  FADD R187, R187, 1 ;  /* 0x3f800000bbbb7421 */ /* 0x000fe20000000000 */
[----:B------:R-:W-:Y:S01]  /*ad00*/  FMUL R110, R243, R110 ;  /* 0x0000006ef36e7220 */ /* 0x000fe20000400000 */
[----:B------:R-:W-:Y:S03]  /*ad10*/  STS [R210+0xd00], R59 ;  /* 0x000d003bd2007388 */ /* 0x000fe60000000800 */
[----:B------:R-:W-:Y:S01]  /*ad20*/  MUFU.RCP R23, R194 ;  /* 0x000000c200177308 */ /* 0x000fe20000001000 */
[----:B------:R3:W-:Y:S01]  /*ad30*/  STS [R21+0x200], R144 ;  /* 0x0002009015007388 */ /* 0x0007e20000000800 */
[----:B------:R-:W-:-:S06]  /*ad40*/  LEA R208, R208, UR4, 0x2 ;  /* 0x00000004d0d07c11 */ /* 0x000fcc000f8e10ff */
[----:B------:R-:W-:Y:S01]  /*ad50*/  MUFU.RCP R70, R70 ;  /* 0x0000004600467308 */ /* 0x000fe20000001000 */
[----:B------:R-:W-:Y:S01]  /*ad60*/  STS [R193+0x600], R58 ;  /* 0x0006003ac1007388 */ /* 0x000fe20000000800 */
[----:B0-----:R-:W-:-:S06]  /*ad70*/  @!P2 FMUL R42, R42, R42 ;  /* 0x0000002a2a2aa220 */ /* 0x001fcc0000400000 */
[----:B------:R-:W-:Y:S01]  /*ad80*/  MUFU.RCP R2, R41 ;  /* 0x0000002900027308 */ /* 0x000fe20000001000 */
[----:B------:R0:W-:Y:S01]  /*ad90*/  STS [R142+0xa00], R9 ;  /* 0x000a00098e007388 */ /* 0x0001e20000000800 */
[----:B------:R-:W-:Y:S01]  /*ada0*/  FFMA R54, R13, R54, R82 ;  /* 0x000000360d367223 */ /* 0x000fe20000000052 */
[----:B------:R-:W-:Y:S01]  /*adb0*/  FADD R36, -R12, R61 ;  /* 0x0000003d0c247221 */ /* 0x000fe20000000100 */
[----:B--2---:R-:W2:Y:S01]  /*adc0*/  LDC.64 R16, c[0x0][0x260] ;  /* 0x00009800ff107b82 */ /* 0x004ea20000000a00 */
[----:B------:R-:W-:Y:S03]  /*add0*/  STS [R210+0xe00], R91 ;  /* 0x000e005bd2007388 */ /* 0x000fe60000000800 */
[----:B------:R-:W4:Y:S01]  /*ade0*/  MUFU.RCP R0, R195 ;  /* 0x000000c300007308 */ /* 0x000f220000001000 */
[----:B------:R-:W-:Y:S04]  /*adf0*/  STS [R21+0x300], R20 ;  /* 0x0003001415007388 */ /* 0x000fe80000000800 */
[----:B------:R-:W-:Y:S01]  /*ae00*/  STS [R193+0x700], R96 ;  /* 0x00070060c1007388 */ /* 0x000fe20000000800 */
[----:B------:R-:W-:-:S03]  /*ae10*/  FSETP.GT.AND P0, PT, R140, 8.50705917302346158658e+37, PT ;  /* 0x7e8000008c00780b */ /* 0x000fc60003f04000 */
[----:B------:R2:W-:Y:S01]  /*ae20*/  STS [R142+0xb00], R3 ;  /* 0x000b00038e007388 */ /* 0x0005e20000000800 */
[----:B------:R-:W-:-:S03]  /*ae30*/  FADD R42, R42, 1 ;  /* 0x3f8000002a2a7421 */ /* 0x000fc60000000000 */
[----:B------:R-:W-:Y:S01]  /*ae40*/  STS [R210+0xf00], R155 ;  /* 0x000f009bd2007388 */ /* 0x000fe20000000800 */
[----:B------:R-:W-:Y:S01]  /*ae50*/  BAR.SYNC.DEFER_BLOCKING 0x0 ;  /* 0x0000000000007b1d */ /* 0x000fe20000010000 */
[----:B-1----:R-:W-:Y:S01]  /*ae60*/  @!P3 FMUL R43, R43, R43 ;  /* 0x0000002b2b2bb220 */ /* 0x002fe20000400000 */
[----:B------:R-:W-:Y:S01]  /*ae70*/  FSETP.GT.AND P3, PT, R42, 8.50705917302346158658e+37, PT ;  /* 0x7e8000002a00780b */ /* 0x000fe20003f64000 */
[----:B----4-:R-:W-:Y:S01]  /*ae80*/  FMUL R221, R0, R221 ;  /* 0x000000dd00dd7220 */ /* 0x010fe20000400000 */
[----:B------:R-:W-:Y:S01]  /*ae90*/  LOP3.LUT R7, R7, 0x1c, RZ, 0xc0, !PT ;  /* 0x0000001c07077812 */ /* 0x000fe200078ec0ff */
[----:B------:R-:W-:Y:S01]  /*aea0*/  FADD R0, R43, 1 ;  /* 0x3f8000002b007421 */ /* 0x000fe20000000000 */
[----:B------:R-:W-:Y:S01]  /*aeb0*/  FMUL R105, R105, R88 ;  /* 0x0000005869697220 */ /* 0x000fe20000400000 */
[----:B------:R-:W-:Y:S01]  /*aec0*/  @P0 FMUL R140, R140, 0.25 ;  /* 0x3e8000008c8c0820 */ /* 0x000fe20000400000 */
[----:B------:R-:W-:Y:S01]  /*aed0*/  FSEL R11, R38, 1, P0 ;  /* 0x3f800000260b7808 */ /* 0x000fe20000000000 */
[----:B------:R-:W-:Y:S01]  /*aee0*/  VIADD R226, R7, UR4 ;  /* 0x0000000407e27c36 */ /* 0x000fe20008000000 */
[----:B------:R-:W-:-:S02]  /*aef0*/  FSETP.GT.AND P0, PT, R0, 8.50705917302346158658e+37, PT ;  /* 0x7e8000000000780b */ /* 0x000fc40003f04000 */
[----:B------:R-:W-:Y:S01]  /*af00*/  IADD3 R228, R19, UR4, RZ ;  /* 0x0000000413e47c10 */ /* 0x000fe2000fffe0ff */
[----:B------:R-:W-:Y:S01]  /*af10*/  FMUL R80, R105, R80 ;  /* 0x0000005069507220 */ /* 0x000fe20000400000 */
[----:B------:R-:W-:Y:S01]  /*af20*/  FSETP.GT.AND P2, PT, R187, 8.50705917302346158658e+37, PT ;  /* 0x7e800000bb00780b */ /* 0x000fe20003f44000 */
[----:B------:R-:W-:Y:S01]  /*af30*/  FMUL R81, R110, R81 ;  /* 0x000000516e517220 */ /* 0x000fe20000400000 */
[----:B------:R-:W-:Y:S01]  /*af40*/  FMUL R141, R190, R141 ;  /* 0x0000008dbe8d7220 */ /* 0x000fe20000400000 */
[----:B------:R-:W-:Y:S01]  /*af50*/  FMUL R192, R192, R207 ;  /* 0x000000cfc0c07220 */ /* 0x000fe20000400000 */
[C---:B------:R-:W-:Y:S02]  /*af60*/  IMAD R7, R201.reuse, 0x4, R200 ;  /* 0x00000004c9077824 */ /* 0x040fe400078e02c8 */
[----:B------:R-:W-:Y:S01]  /*af70*/  @P3 FMUL R42, R42, 0.25 ;  /* 0x3e8000002a2a3820 */ /* 0x000fe20000400000 */
[----:B------:R-:W-:Y:S02]  /*af80*/  IMAD R84, R201, 0x4, R226 ;  /* 0x00000004c9547824 */ /* 0x000fe400078e02e2 */
[----:B------:R-:W-:Y:S01]  /*af90*/  FFMA R52, R141, R52, -R80 ;  /* 0x000000348d347223 */ /* 0x000fe20000000850 */
[C---:B------:R-:W-:Y:S01]  /*afa0*/  IMAD R19, R201.reuse, 0x4, R228 ;  /* 0x00000004c9137824 */ /* 0x040fe200078e02e4 */
[----:B------:R-:W-:Y:S01]  /*afb0*/  LEA R201, R201, R242, 0x2 ;  /* 0x000000f2c9c97211 */ /* 0x000fe200078e10ff */
[--C-:B------:R-:W-:Y:S01]  /*afc0*/  FFMA R192, R192, R53, -R81.reuse ;  /* 0x00000035c0c07223 */ /* 0x100fe20000000851 */
[----:B------:R-:W-:Y:S01]  /*afd0*/  FADD R55, -R37, R40 ;  /* 0x0000002825377221 */ /* 0x000fe20000000100 */
[----:B------:R1:W-:Y:S01]  /*afe0*/  MUFU.RCP R6, R42 ;  /* 0x0000002a00067308 */ /* 0x0003e20000001000 */
[----:B------:R-:W-:Y:S01]  /*aff0*/  LDS R44, [R208] ;  /* 0x00000000d02c7984 */ /* 0x000fe20000000800 */
[C---:B------:R-:W-:Y:S01]  /*b000*/  FFMA R53, R13.reuse, R52, R80 ;  /* 0x000000340d357223 */ /* 0x040fe20000000050 */
[----:B------:R-:W-:-:S02]  /*b010*/  FFMA R51, R13, R192, R81 ;  /* 0x000000c00d337223 */ /* 0x000fc40000000051 */
[----:B------:R-:W-:Y:S01]  /*b020*/  LDS R45, [R7+0x4] ;  /* 0x00000400072d7984 */ /* 0x000fe20000000800 */
[----:B------:R-:W-:-:S03]  /*b030*/  FFMA R18, R13, R18, R83 ;  /* 0x000000120d127223 */ /* 0x000fc60000000053 */
[----:B------:R-:W-:Y:S01]  /*b040*/  LDS R46, [R7+0x8] ;  /* 0x00000800072e7984 */ /* 0x000fe20000000800 */
[----:B------:R-:W4:Y:S03]  /*b050*/  MUFU.RCP R150, R150 ;  /* 0x0000009600967308 */ /* 0x000f260000001000 */
[----:B------:R-:W5:Y:S01]  /*b060*/  LDS R47, [R7+0xc] ;  /* 0x00000c00072f7984 */ /* 0x000f620000000800 */
[----:B------:R-:W-:-:S03]  /*b070*/  @P0 FMUL R0, R0, 0.25 ;  /* 0x3e80000000000820 */ /* 0x000fc60000400000 */
[----:B------:R-:W-:Y:S04]  /*b080*/  LDS R40, [R84+0x1000] ;  /* 0x0010000054287984 */ /* 0x000fe80000000800 */
[----:B------:R-:W-:Y:S04]  /*b090*/  LDS R41, [R84+0x1004] ;  /* 0x0010040054297984 */ /* 0x000fe80000000800 */
[----:B-1----:R-:W-:Y:S04]  /*b0a0*/  LDS R42, [R84+0x1008] ;  /* 0x00100800542a7984 */ /* 0x002fe80000000800 */
[----:B------:R-:W1:Y:S01]  /*b0b0*/  LDS R43, [R84+0x100c] ;  /* 0x00100c00542b7984 */ /* 0x000e620000000800 */
[----:B------:R-:W0:Y:S03]  /*b0c0*/  MUFU.RCP R71, R116 ;  /* 0x0000007400477308 */ /* 0x000e260000001000 */
[----:B------:R-:W-:Y:S04]  /*b0d0*/  LDS R28, [R19+0x2000] ;  /* 0x00200000131c7984 */ /* 0x000fe80000000800 */
[----:B------:R-:W-:Y:S04]  /*b0e0*/  LDS R29, [R19+0x2004] ;  /* 0x00200400131d7984 */ /* 0x000fe80000000800 */
[----:B------:R-:W-:Y:S04]  /*b0f0*/  LDS R30, [R19+0x2008] ;  /* 0x00200800131e7984 */ /* 0x000fe80000000800 */
[----:B------:R-:W0:Y:S01]  /*b100*/  LDS R31, [R19+0x200c] ;  /* 0x00200c00131f7984 */ /* 0x000e220000000800 */
[----:B------:R-:W0:Y:S03]  /*b110*/  MUFU.RCP R177, R177 ;  /* 0x000000b100b17308 */ /* 0x000e260000001000 */
[----:B------:R-:W-:Y:S01]  /*b120*/  LDS R12, [R201+0x3000] ;  /* 0x00300000c90c7984 */ /* 0x000fe20000000800 */
[----:B------:R-:W-:-:S03]  /*b130*/  FMUL R23, R23, R212 ;  /* 0x000000d417177220 */ /* 0x000fc60000400000 */
[----:B------:R-:W-:Y:S01]  /*b140*/  LDS R13, [R201+0x3004] ;  /* 0x00300400c90d7984 */ /* 0x000fe20000000800 */
[----:B------:R-:W-:-:S03]  /*b150*/  @P2 FMUL R187, R187, 0.25 ;  /* 0x3e800000bbbb2820 */ /* 0x000fc60000400000 */
[----:B------:R-:W-:Y:S04]  /*b160*/  LDS R14, [R201+0x3008] ;  /* 0x00300800c90e7984 */ /* 0x000fe80000000800 */
[----:B------:R-:W1:Y:S01]  /*b170*/  LDS R15, [R201+0x300c] ;  /* 0x00300c00c90f7984 */ /* 0x000e620000000800 */
[----:B------:R-:W0:Y:S01]  /*b180*/  MUFU.RCP R117, R117 ;  /* 0x0000007500757308 */ /* 0x000e220000001000 */
[----:B------:R-:W-:Y:S01]  /*b190*/  FMUL R70, R70, R219 ;  /* 0x000000db46467220 */ /* 0x000fe20000400000 */
[----:B------:R-:W-:Y:S01]  /*b1a0*/  FMUL R2, R2, R223 ;  /* 0x000000df02027220 */ /* 0x000fe20000400000 */
[----:B------:R-:W-:Y:S01]  /*b1b0*/  FFMA R32, R23, R32, -R60 ;  /* 0x0000002017207223 */ /* 0x000fe2000000083c */
[----:B------:R-:W-:Y:S01]  /*b1c0*/  FFMA R34, R221, R34, -R62 ;  /* 0x00000022dd227223 */ /* 0x000fe2000000083e */
[----:B------:R-:W-:-:S03]  /*b1d0*/  FFMA R70, R70, R33, -R85 ;  /* 0x0000002146467223 */ /* 0x000fc60000000855 */
[----:B------:R-:W0:Y:S01]  /*b1e0*/  MUFU.RCP R140, R140 ;  /* 0x0000008c008c7308 */ /* 0x000e220000001000 */
[----:B------:R-:W-:Y:S01]  /*b1f0*/  FFMA R2, R2, R35, -R63 ;  /* 0x0000002302027223 */ /* 0x000fe2000000083f */
[C---:B------:R-:W-:Y:S01]  /*b200*/  FFMA R23, R5.reuse, R32, R60 ;  /* 0x0000002005177223 */ /* 0x040fe2000000003c */
[----:B------:R-:W-:-:S05]  /*b210*/  FFMA R34, R5, R34, R62 ;  /* 0x0000002205227223 */ /* 0x000fca000000003e */
[----:B------:R-:W2:Y:S01]  /*b220*/  MUFU.RCP R0, R0 ;  /* 0x0000000000007308 */ /* 0x000ea20000001000 */
[C---:B------:R-:W-:Y:S01]  /*b230*/  FFMA R33, R5.reuse, R70, R85 ;  /* 0x0000004605217223 */ /* 0x040fe20000000055 */
[----:B------:R-:W-:Y:S01]  /*b240*/  FFMA R10, R5, R2, R63 ;  /* 0x00000002050a7223 */ /* 0x000fe2000000003f */
[----:B------:R-:W-:-:S05]  /*b250*/  FSEL R5, R38, 1, P3 ;  /* 0x3f80000026057808 */ /* 0x000fca0001800000 */
[----:B------:R-:W1:Y:S01]  /*b260*/  MUFU.RCP R187, R187 ;  /* 0x000000bb00bb7308 */ /* 0x000e620000001000 */
[----:B----4-:R-:W-:Y:S01]  /*b270*/  FMUL R151, R150, R151 ;  /* 0x0000009796977220 */ /* 0x010fe20000400000 */
[----:B---3--:R-:W-:Y:S01]  /*b280*/  FADD R144, -R144, R23 ;  /* 0x0000001790907221 */ /* 0x008fe20000000100 */
[----:B------:R-:W-:Y:S01]  /*b290*/  FADD R23, -R9, R34 ;  /* 0x0000002209177221 */ /* 0x000fe20000000100 */
[----:B0-----:R-:W-:Y:S01]  /*b2a0*/  FMUL R71, R71, R118 ;  /* 0x0000007647477220 */ /* 0x001fe20000400000 */
[C---:B------:R-:W-:Y:S01]  /*b2b0*/  FSEL R9, R38.reuse, 1, P0 ;  /* 0x3f80000026097808 */ /* 0x040fe20000000000 */
[----:B------:R-:W-:Y:S01]  /*b2c0*/  FMUL R160, R177, R160 ;  /* 0x000000a0b1a07220 */ /* 0x000fe20000400000 */
[----:B------:R-:W-:Y:S01]  /*b2d0*/  FMUL R74, R151, R74 ;  /* 0x0000004a974a7220 */ /* 0x000fe20000400000 */
[----:B------:R-:W-:Y:S01]  /*b2e0*/  FSEL R2, R38, 1, P2 ;  /* 0x3f80000026027808 */ /* 0x000fe20001000000 */
[----:B------:R-:W-:Y:S01]  /*b2f0*/  FMUL R5, R6, R5 ;  /* 0x0000000506057220 */ /* 0x000fe20000400000 */
[----:B------:R-:W-:Y:S01]  /*b300*/  FMUL R174, R117, R174 ;  /* 0x000000ae75ae7220 */ /* 0x000fe20000400000 */
[----:B------:R-:W-:Y:S01]  /*b310*/  FMUL R71, R71, R72 ;  /* 0x0000004847477220 */ /* 0x000fe20000400000 */
[----:B------:R-:W-:Y:S01]  /*b320*/  FMUL R11, R140, R11 ;  /* 0x0000000b8c0b7220 */ /* 0x000fe20000400000 */
[----:B------:R-:W-:Y:S01]  /*b330*/  FMUL R75, R160, R75 ;  /* 0x0000004ba04b7220 */ /* 0x000fe20000400000 */
[----:B--2---:R-:W-:Y:S01]  /*b340*/  FMUL R0, R0, R9 ;  /* 0x0000000900007220 */ /* 0x004fe20000400000 */
[--C-:B------:R-:W-:Y:S01]  /*b350*/  FFMA R5, R5, R26, -R74.reuse ;  /* 0x0000001a05057223 */ /* 0x100fe2000000084a */
[----:B------:R-:W-:Y:S01]  /*b360*/  FMUL R73, R174, R73 ;  /* 0x00000049ae497220 */ /* 0x000fe20000400000 */
[----:B-1----:R-:W-:Y:S01]  /*b370*/  FMUL R2, R187, R2 ;  /* 0x00000002bb027220 */ /* 0x002fe20000400000 */
[----:B------:R-:W-:Y:S01]  /*b380*/  FFMA R11, R11, R24, -R71 ;  /* 0x000000180b0b7223 */ /* 0x000fe20000000847 */
[----:B------:R-:W-:Y:S01]  /*b390*/  FFMA R27, R0, R27, -R75 ;  /* 0x0000001b001b7223 */ /* 0x000fe2000000084b */
[----:B------:R-:W-:Y:S01]  /*b3a0*/  FFMA R0, R8, R5, R74 ;  /* 0x0000000508007223 */ /* 0x000fe2000000004a */
[----:B------:R-:W-:Y:S01]  /*b3b0*/  FFMA R25, R2, R25, -R73 ;  /* 0x0000001902197223 */ /* 0x000fe20000000849 */
[C---:B------:R-:W-:Y:S01]  /*b3c0*/  FFMA R11, R8.reuse, R11, R71 ;  /* 0x0000000b080b7223 */ /* 0x040fe20000000047 */
[C---:B------:R-:W-:Y:S01]  /*b3d0*/  FFMA R6, R8.reuse, R27, R75 ;  /* 0x0000001b08067223 */ /* 0x040fe2000000004b */
[----:B------:R-:W-:Y:S01]  /*b3e0*/  FADD R5, -R3, R0 ;  /* 0x0000000003057221 */ /* 0x000fe20000000100 */
[----:B------:R-:W-:Y:S01]  /*b3f0*/  FFMA R25, R8, R25, R73 ;  /* 0x0000001908197223 */ /* 0x000fe20000000049 */
[----:B------:R-:W-:-:S04]  /*b400*/  IMAD.WIDE R2, R209, 0x4, R16 ;  /* 0x00000004d1027825 */ /* 0x000fc800078e0210 */
[----:B------:R-:W-:Y:S01]  /*b410*/  FADD R91, -R91, R10 ;  /* 0x0000000a5b5b7221 */ /* 0x000fe20000000100 */
[----:B------:R-:W-:Y:S01]  /*b420*/  FADD R20, -R20, R11 ;  /* 0x0000000b14147221 */ /* 0x000fe20000000100 */
[--C-:B------:R-:W-:Y:S01]  /*b430*/  IMAD.WIDE R8, R222, 0x4, R16.reuse ;  /* 0x00000004de087825 */ /* 0x100fe200078e0210 */
[----:B-----5:R-:W-:Y:S03]  /*b440*/  @P6 STG.E.128 desc[UR6][R2.64], R44 ;  /* 0x0000002c02006986 */ /* 0x020fe6000c101d06 */
[--C-:B------:R-:W-:Y:S01]  /*b450*/  IMAD.WIDE R10, R104, 0x4, R16.reuse ;  /* 0x00000004680a7825 */ /* 0x100fe200078e0210 */
[----:B------:R0:W-:Y:S03]  /*b460*/  @P5 STG.E.128 desc[UR6][R8.64], R40 ;  /* 0x0000002808005986 */ /* 0x0001e6000c101d06 */
[----:B------:R-:W-:Y:S01]  /*b470*/  IMAD.WIDE R16, R4, 0x4, R16 ;  /* 0x0000000404107825 */ /* 0x000fe200078e0210 */
[----:B------:R-:W-:Y:S04]  /*b480*/  @P4 STG.E.128 desc[UR6][R10.64], R28 ;  /* 0x0000001c0a004986 */ /* 0x000fe8000c101d06 */
[----:B------:R-:W-:Y:S01]  /*b490*/  @P1 STG.E.128 desc[UR6][R16.64], R12 ;  /* 0x0000000c10001986 */ /* 0x000fe2000c101d06 */
[----:B------:R-:W-:Y:S01]  /*b4a0*/  BAR.SYNC.DEFER_BLOCKING 0x0 ;  /* 0x0000000000007b1d */ /* 0x000fe20000010000 */
[----:B------:R-:W-:Y:S01]  /*b4b0*/  FADD R48, -R136, R65 ;  /* 0x0000004188307221 */ /* 0x000fe20000000100 */
        /* <DEDUP_REMOVED lines=8> */
[----:B0-----:R-:W0:Y:S01]  /*b540*/  LDC.64 R8, c[0x0][0x268] ;  /* 0x00009a00ff087b82 */ /* 0x001e220000000a00 */
[----:B------:R-:W-:Y:S04]  /*b550*/  STS [R21], R36 ;  /* 0x0000002415007388 */ /* 0x000fe80000000800 */
[----:B------:R-:W-:Y:S04]  /*b560*/  STS [R193+0x400], R48 ;  /* 0x00040030c1007388 */ /* 0x000fe80000000800 */
        /* <DEDUP_REMOVED lines=13> */
[----:B------:R-:W-:Y:S01]  /*b640*/  STS [R210+0xf00], R155 ;  /* 0x000f009bd2007388 */ /* 0x000fe20000000800 */
[----:B------:R-:W-:Y:S06]  /*b650*/  BAR.SYNC.DEFER_BLOCKING 0x0 ;  /* 0x0000000000007b1d */ /* 0x000fec0000010000 */
[----:B------:R-:W-:Y:S04]  /*b660*/  LDS R12, [R208] ;  /* 0x00000000d00c7984 */ /* 0x000fe80000000800 */
[----:B------:R-:W-:Y:S04]  /*b670*/  LDS R13, [R7+0x4] ;  /* 0x00000400070d7984 */ /* 0x000fe80000000800 */
[----:B------:R-:W-:Y:S04]  /*b680*/  LDS R14, [R7+0x8] ;  /* 0x00000800070e7984 */ /* 0x000fe80000000800 */
[----:B------:R-:W1:Y:S04]  /*b690*/  LDS R15, [R7+0xc] ;  /* 0x00000c00070f7984 */ /* 0x000e680000000800 */
[----:B------:R-:W-:Y:S04]  /*b6a0*/  LDS R24, [R84+0x1000] ;  /* 0x0010000054187984 */ /* 0x000fe80000000800 */
[----:B------:R-:W-:Y:S04]  /*b6b0*/  LDS R25, [R84+0x1004] ;  /* 0x0010040054197984 */ /* 0x000fe80000000800 */
[----:B------:R-:W-:Y:S04]  /*b6c0*/  LDS R26, [R84+0x1008] ;  /* 0x00100800541a7984 */ /* 0x000fe80000000800 */
[----:B------:R-:W2:Y:S04]  /*b6d0*/  LDS R27, [R84+0x100c] ;  /* 0x00100c00541b7984 */ /* 0x000ea80000000800 */
[----:B------:R-:W-:Y:S04]  /*b6e0*/  LDS R20, [R19+0x2000] ;  /* 0x0020000013147984 */ /* 0x000fe80000000800 */
[----:B------:R-:W-:Y:S04]  /*b6f0*/  LDS R21, [R19+0x2004] ;  /* 0x0020040013157984 */ /* 0x000fe80000000800 */
[----:B------:R-:W-:Y:S04]  /*b700*/  LDS R22, [R19+0x2008] ;  /* 0x0020080013167984 */ /* 0x000fe80000000800 */
[----:B------:R-:W3:Y:S01]  /*b710*/  LDS R23, [R19+0x200c] ;  /* 0x00200c0013177984 */ /* 0x000ee20000000800 */
[----:B0-----:R-:W-:-:S04]  /*b720*/  IMAD.WIDE R2, R209, 0x4, R8 ;  /* 0x00000004d1027825 */ /* 0x001fc800078e0208 */
[----:B------:R-:W-:-:S04]  /*b730*/  IMAD.WIDE R222, R222, 0x4, R8 ;  /* 0x00000004dede7825 */ /* 0x000fc800078e0208 */
[----:B------:R-:W-:Y:S01]  /*b740*/  IMAD.WIDE R104, R104, 0x4, R8 ;  /* 0x0000000468687825 */ /* 0x000fe200078e0208 */
[----:B-1----:R0:W-:Y:S04]  /*b750*/  @P6 STG.E.128 desc[UR6][R2.64], R12 ;  /* 0x0000000c02006986 */ /* 0x0021e8000c101d06 */
[----:B--2---:R0:W-:Y:S04]  /*b760*/  @P5 STG.E.128 desc[UR6][R222.64], R24 ;  /* 0x00000018de005986 */ /* 0x0041e8000c101d06 */
[----:B---3--:R0:W-:Y:S02]  /*b770*/  @P4 STG.E.128 desc[UR6][R104.64], R20 ;  /* 0x0000001468004986 */ /* 0x0081e4000c101d06 */
[----:B0-----:R-:W-:Y:S05]  /*b780*/  @!P1 EXIT ;  /* 0x000000000000994d */ /* 0x001fea0003800000 */
[----:B0-----:R-:W-:Y:S01]  /*b790*/  LDS R12, [R201+0x3000] ;  /* 0x00300000c90c7984 */ /* 0x001fe20000000800 */
[----:B------:R-:W-:-:S03]  /*b7a0*/  IMAD.WIDE R4, R4, 0x4, R8 ;  /* 0x0000000404047825 */ /* 0x000fc600078e0208 */
[----:B------:R-:W-:Y:S04]  /*b7b0*/  LDS R13, [R201+0x3004] ;  /* 0x00300400c90d7984 */ /* 0x000fe80000000800 */
[----:B------:R-:W-:Y:S04]  /*b7c0*/  LDS R14, [R201+0x3008] ;  /* 0x00300800c90e7984 */ /* 0x000fe80000000800 */
[----:B------:R-:W0:Y:S04]  /*b7d0*/  LDS R15, [R201+0x300c] ;  /* 0x00300c00c90f7984 */ /* 0x000e280000000800 */
[----:B0-----:R-:W-:Y:S01]  /*b7e0*/  STG.E.128 desc[UR6][R4.64], R12 ;  /* 0x0000000c04007986 */ /* 0x001fe2000c101d06 */
[----:B------:R-:W-:Y:S05]  /*b7f0*/  EXIT ;  /* 0x000000000000794d */ /* 0x000fea0003800000 */
.L_x_0:
[----:B------:R-:W-:-:S00]  /*b800*/  BRA `(.L_x_0) ;  /* 0xfffffffc00fc7947 */ /* 0x000fc0000383ffff */
[----:B------:R-:W-:-:S00]  /*b810*/  NOP ;  /* 0x0000000000007918 */ /* 0x000fc00000000000 */
        /* <DEDUP_REMOVED lines=14> */
.L_x_1:


//--------------------- .nv.shared.triton_poi_fused__unsafe_index_add_mul_sigmoid_sub_7 --------------------------
	.section	.nv.shared.triton_poi_fused__unsafe_index_add_mul_sigmoid_sub_7,"aw",@nobits
	.sectionflags	@""
	.align	16
	.zero		1024


//--------------------- .nv.constant0.triton_poi_fused__unsafe_index_add_mul_sigmoid_sub_7 --------------------------
	.section	.nv.constant0.triton_poi_fused__unsafe_index_add_mul_sigmoid_sub_7,"a",@progbits
	.sectionflags	@""
	.align	4
.nv.constant0.triton_poi_fused__unsafe_index_add_mul_sigmoid_sub_7:
	.zero		632
